	.target	sm_90a

	.elftype	@"ET_EXEC"


//--------------------- .note.nv.tkinfo           --------------------------
	.section	.note.nv.tkinfo,"",@"SHT_NOTE"
	.sectionflags	@"SHF_NOTE_NV_TKINFO"
	.tkinfo
        /*0018*/ 	.word	0x00000002
        /*0030*/ 	.string	""
        /*0030*/ 	.string	"ptxas"
        /*0030*/ 	.string	"Cuda compilation tools, release 13.0, V13.0.88"
        /*0030*/ 	.string	"Build cuda_13.0.r13.0/compiler.36424714_0"
        /*0030*/ 	.string	"-arch sm_90a -m 64 "



//--------------------- .note.nv.cuinfo           --------------------------
	.section	.note.nv.cuinfo,"",@"SHT_NOTE"
	.sectionflags	@"SHF_NOTE_NV_CUINFO"
        /*0018*/ 	.short	0x0002
        /*001a*/ 	.short	0x005a
        /*001c*/ 	.short	0x0082
	.zero		2


//--------------------- .nv.info                  --------------------------
	.section	.nv.info,"",@"SHT_CUDA_INFO"
	.align	4


	//----- nvinfo : EIATTR_REGCOUNT
	.align		4
        /*0000*/ 	.byte	0x04, 0x2f
        /*0002*/ 	.short	(.L_12 - .L_11)
	.align		4
.L_11:
        /*0004*/ 	.word	index@(_ZN7cutlass13device_kernelINS_4gemm6kernel13GemmUniversalIN4cute5tupleIJiiiiEEENS1_10collective13CollectiveMmaINS1_37MainloopSm90TmaGmmaWarpSpecializedFP8ILi4ENS5_IJNS4_1CILi1EEENSA_ILi2EEESB_EEENS1_35KernelTmaWarpSpecializedCooperativeEEENS5_IJNSA_ILi256EEENSA_ILi128EEENSA_ILi64EEEEEENS_12float_e5m2_tENS5_IJlSB_lEEESK_SL_NS4_8TiledMMAINS4_8MMA_AtomIJNS4_4SM904GMMA31MMA_64x128x32_F32E5M2E5M2_SS_TNILNSP_7ScaleInE1ELSR_1EEEEEENS4_6LayoutINS5_IJSC_SB_SB_EEENS5_IJSB_NSA_ILi0EEESW_EEEEENS5_IJNS4_10UnderscoreESZ_SZ_EEEEENS4_23SM90_TMA_LOAD_MULTICASTENS4_14ComposedLayoutINS4_7SwizzleILi2ELi4ELi3EEENS4_18smem_ptr_flag_bitsILi8EEENSU_INS5_IJNSA_ILi8EEESI_EEENS5_IJSI_SB_EEEEEEEvNS4_8identityENS4_13SM90_TMA_LOADES1C_vS1D_EENS_8epilogue10collective6detail29Sm90TmaWarpSpecializedAdapterINS1H_15DefaultEpilogueISK_SL_SL_NS1G_6thread17LinearCombinationISK_Li1EffLNS1L_9ScaleType4KindE0ELNS_15FloatRoundStyleE2ESK_EENS1_15EpilogueDefaultEEEEEvvEEEEvNT_6ParamsE)
        /*0008*/ 	.word	0x000000a8


	//----- nvinfo : EIATTR_FRAME_SIZE
	.align		4
.L_12:
        /*000c*/ 	.byte	0x04, 0x11
        /*000e*/ 	.short	(.L_14 - .L_13)
	.align		4
.L_13:
        /*0010*/ 	.word	index@(_ZN7cutlass13device_kernelINS_4gemm6kernel13GemmUniversalIN4cute5tupleIJiiiiEEENS1_10collective13CollectiveMmaINS1_37MainloopSm90TmaGmmaWarpSpecializedFP8ILi4ENS5_IJNS4_1CILi1EEENSA_ILi2EEESB_EEENS1_35KernelTmaWarpSpecializedCooperativeEEENS5_IJNSA_ILi256EEENSA_ILi128EEENSA_ILi64EEEEEENS_12float_e5m2_tENS5_IJlSB_lEEESK_SL_NS4_8TiledMMAINS4_8MMA_AtomIJNS4_4SM904GMMA31MMA_64x128x32_F32E5M2E5M2_SS_TNILNSP_7ScaleInE1ELSR_1EEEEEENS4_6LayoutINS5_IJSC_SB_SB_EEENS5_IJSB_NSA_ILi0EEESW_EEEEENS5_IJNS4_10UnderscoreESZ_SZ_EEEEENS4_23SM90_TMA_LOAD_MULTICASTENS4_14ComposedLayoutINS4_7SwizzleILi2ELi4ELi3EEENS4_18smem_ptr_flag_bitsILi8EEENSU_INS5_IJNSA_ILi8EEESI_EEENS5_IJSI_SB_EEEEEEEvNS4_8identityENS4_13SM90_TMA_LOADES1C_vS1D_EENS_8epilogue10collective6detail29Sm90TmaWarpSpecializedAdapterINS1H_15DefaultEpilogueISK_SL_SL_NS1G_6thread17LinearCombinationISK_Li1EffLNS1L_9ScaleType4KindE0ELNS_15FloatRoundStyleE2ESK_EENS1_15EpilogueDefaultEEEEEvvEEEEvNT_6ParamsE)
        /*0014*/ 	.word	0x00000100


	//----- nvinfo : EIATTR_MIN_STACK_SIZE
	.align		4
.L_14:
        /*0018*/ 	.byte	0x04, 0x12
        /*001a*/ 	.short	(.L_16 - .L_15)
	.align		4
.L_15:
        /*001c*/ 	.word	index@(_ZN7cutlass13device_kernelINS_4gemm6kernel13GemmUniversalIN4cute5tupleIJiiiiEEENS1_10collective13CollectiveMmaINS1_37MainloopSm90TmaGmmaWarpSpecializedFP8ILi4ENS5_IJNS4_1CILi1EEENSA_ILi2EEESB_EEENS1_35KernelTmaWarpSpecializedCooperativeEEENS5_IJNSA_ILi256EEENSA_ILi128EEENSA_ILi64EEEEEENS_12float_e5m2_tENS5_IJlSB_lEEESK_SL_NS4_8TiledMMAINS4_8MMA_AtomIJNS4_4SM904GMMA31MMA_64x128x32_F32E5M2E5M2_SS_TNILNSP_7ScaleInE1ELSR_1EEEEEENS4_6LayoutINS5_IJSC_SB_SB_EEENS5_IJSB_NSA_ILi0EEESW_EEEEENS5_IJNS4_10UnderscoreESZ_SZ_EEEEENS4_23SM90_TMA_LOAD_MULTICASTENS4_14ComposedLayoutINS4_7SwizzleILi2ELi4ELi3EEENS4_18smem_ptr_flag_bitsILi8EEENSU_INS5_IJNSA_ILi8EEESI_EEENS5_IJSI_SB_EEEEEEEvNS4_8identityENS4_13SM90_TMA_LOADES1C_vS1D_EENS_8epilogue10collective6detail29Sm90TmaWarpSpecializedAdapterINS1H_15DefaultEpilogueISK_SL_SL_NS1G_6thread17LinearCombinationISK_Li1EffLNS1L_9ScaleType4KindE0ELNS_15FloatRoundStyleE2ESK_EENS1_15EpilogueDefaultEEEEEvvEEEEvNT_6ParamsE)
        /*0020*/ 	.word	0x00000100
.L_16:


//--------------------- .nv.compat                --------------------------
	.section	.nv.compat,"",@"SHT_CUDA_COMPAT_INFO"
	.align	4
        /*0000*/ 	.byte	0x02, 0x09, 0x01, 0x00, 0x02, 0x02, 0x04, 0x00, 0x02, 0x05, 0x05, 0x00, 0x03, 0x07, 0x01, 0x01
        /*0010*/ 	.byte	0x02, 0x03, 0x01, 0x00, 0x02, 0x06, 0x01, 0x00, 0x04, 0x0b, 0x08, 0x00, 0x00, 0x00, 0x00, 0x00
        /*0020*/ 	.byte	0x00, 0x00, 0x00, 0x00


//--------------------- .nv.info._ZN7cutlass13device_kernelINS_4gemm6kernel13GemmUniversalIN4cute5tupleIJiiiiEEENS1_10collective13CollectiveMmaINS1_37MainloopSm90TmaGmmaWarpSpecializedFP8ILi4ENS5_IJNS4_1CILi1EEENSA_ILi2EEESB_EEENS1_35KernelTmaWarpSpecializedCooperativeEEENS5_IJNSA_ILi256EEENSA_ILi128EEENSA_ILi64EEEEEENS_12float_e5m2_tENS5_IJlSB_lEEESK_SL_NS4_8TiledMMAINS4_8MMA_AtomIJNS4_4SM904GMMA31MMA_64x128x32_F32E5M2E5M2_SS_TNILNSP_7ScaleInE1ELSR_1EEEEEENS4_6LayoutINS5_IJSC_SB_SB_EEENS5_IJSB_NSA_ILi0EEESW_EEEEENS5_IJNS4_10UnderscoreESZ_SZ_EEEEENS4_23SM90_TMA_LOAD_MULTICASTENS4_14ComposedLayoutINS4_7SwizzleILi2ELi4ELi3EEENS4_18smem_ptr_flag_bitsILi8EEENSU_INS5_IJNSA_ILi8EEESI_EEENS5_IJSI_SB_EEEEEEEvNS4_8identityENS4_13SM90_TMA_LOADES1C_vS1D_EENS_8epilogue10collective6detail29Sm90TmaWarpSpecializedAdapterINS1H_15DefaultEpilogueISK_SL_SL_NS1G_6thread17LinearCombinationISK_Li1EffLNS1L_9ScaleType4KindE0ELNS_15FloatRoundStyleE2ESK_EENS1_15EpilogueDefaultEEEEEvvEEEEvNT_6ParamsE --------------------------
	.section	.nv.info._ZN7cutlass13device_kernelINS_4gemm6kernel13GemmUniversalIN4cute5tupleIJiiiiEEENS1_10collective13CollectiveMmaINS1_37MainloopSm90TmaGmmaWarpSpecializedFP8ILi4ENS5_IJNS4_1CILi1EEENSA_ILi2EEESB_EEENS1_35KernelTmaWarpSpecializedCooperativeEEENS5_IJNSA_ILi256EEENSA_ILi128EEENSA_ILi64EEEEEENS_12float_e5m2_tENS5_IJlSB_lEEESK_SL_NS4_8TiledMMAINS4_8MMA_AtomIJNS4_4SM904GMMA31MMA_64x128x32_F32E5M2E5M2_SS_TNILNSP_7ScaleInE1ELSR_1EEEEEENS4_6LayoutINS5_IJSC_SB_SB_EEENS5_IJSB_NSA_ILi0EEESW_EEEEENS5_IJNS4_10UnderscoreESZ_SZ_EEEEENS4_23SM90_TMA_LOAD_MULTICASTENS4_14ComposedLayoutINS4_7SwizzleILi2ELi4ELi3EEENS4_18smem_ptr_flag_bitsILi8EEENSU_INS5_IJNSA_ILi8EEESI_EEENS5_IJSI_SB_EEEEEEEvNS4_8identityENS4_13SM90_TMA_LOADES1C_vS1D_EENS_8epilogue10collective6detail29Sm90TmaWarpSpecializedAdapterINS1H_15DefaultEpilogueISK_SL_SL_NS1G_6thread17LinearCombinationISK_Li1EffLNS1L_9ScaleType4KindE0ELNS_15FloatRoundStyleE2ESK_EENS1_15EpilogueDefaultEEEEEvvEEEEvNT_6ParamsE,"",@"SHT_CUDA_INFO"
	.sectionflags	@""
	.align	4


	//----- nvinfo : EIATTR_CUDA_API_VERSION
	.align		4
        /*0000*/ 	.byte	0x04, 0x37
        /*0002*/ 	.short	(.L_18 - .L_17)
.L_17:
        /*0004*/ 	.word	0x00000082


	//----- nvinfo : EIATTR_KPARAM_INFO
	.align		4
.L_18:
        /*0008*/ 	.byte	0x04, 0x17
        /*000a*/ 	.short	(.L_20 - .L_19)
.L_19:
        /*000c*/ 	.word	0x00000000
        /*0010*/ 	.short	0x0000
        /*0012*/ 	.short	0x0070
        /*0014*/ 	.byte	0x00, 0xf0, 0x01, 0x10


	//----- nvinfo : EIATTR_SPARSE_MMA_MASK
	.align		4
.L_20:
        /*0018*/ 	.byte	0x03, 0x50
        /*001a*/ 	.short	0x0000


	//----- nvinfo : EIATTR_MAXREG_COUNT
	.align		4
        /*001c*/ 	.byte	0x03, 0x1b
        /*001e*/ 	.short	0x00a8


	//----- nvinfo : EIATTR_NUM_BARRIERS
	.align		4
        /*0020*/ 	.byte	0x02, 0x4c
        /*0022*/ 	.byte	0x01
	.zero		1


	//----- nvinfo : EIATTR_ANNOTATIONS
	.align		4
        /*0024*/ 	.byte	0x04, 0x55
        /*0026*/ 	.short	(.L_22 - .L_21)


	//   ....[0]....
.L_21:
        /*0028*/ 	.word	0x00000001
        /*002c*/ 	.byte	0x70, 0x06, 0x00, 0x00, 0x01, 0x00, 0x00, 0x00, 0xa0, 0x08, 0x00, 0x00, 0x01, 0x00, 0x00, 0x00
        /* <DEDUP_REMOVED lines=195> */
        /*0c6c*/ 	.byte	0x70, 0x04, 0x01, 0x00, 0x01, 0x00, 0x00, 0x00, 0xc0, 0x04, 0x01, 0x00


	//----- nvinfo : EIATTR_MERCURY_ISA_VERSION
	.align		4
.L_22:
        /*0c78*/ 	.byte	0x03, 0x5f
        /*0c7a*/ 	.short	0x0101


	//----- nvinfo : EIATTR_INT_WARP_WIDE_INSTR_OFFSETS
	.align		4
        /*0c7c*/ 	.byte	0x04, 0x31
        /*0c7e*/ 	.short	(.L_24 - .L_23)


	//   ....[0]....
.L_23:
        /*0c80*/ 	.word	0x00000530


	//   ....[1]....
        /*0c84*/ 	.word	0x00000550


	//   ....[2]....
        /*0c88*/ 	.word	0x000006a0


	//   ....[3]....
        /*0c8c*/ 	.word	0x00005260


	//----- nvinfo : EIATTR_COOP_GROUP_MASK_REGIDS
	.align		4
.L_24:
        /*0c90*/ 	.byte	0x04, 0x29
        /*0c92*/ 	.short	(.L_26 - .L_25)


	//   ....[0]....
.L_25:
        /*0c94*/ 	.word	0xffffffff


	//   ....[1]....
        /*0c98*/ 	.word	0xffffffff


	//   ....[2]....
        /*0c9c*/ 	.word	0xffffffff


	//   ....[3]....
        /*0ca0*/ 	.word	0xffffffff


	//   ....[4]....
        /*0ca4*/ 	.word	0xffffffff


	//   ....[5]....
        /*0ca8*/ 	.word	0xffffffff


	//----- nvinfo : EIATTR_COOP_GROUP_INSTR_OFFSETS
	.align		4
.L_26:
        /*0cac*/ 	.byte	0x04, 0x28
        /*0cae*/ 	.short	(.L_28 - .L_27)


	//   ....[0]....
.L_27:
        /*0cb0*/ 	.word	0x00000070


	//   ....[1]....
        /*0cb4*/ 	.word	0x00000080


	//   ....[2]....
        /*0cb8*/ 	.word	0x000001a0


	//   ....[3]....
        /*0cbc*/ 	.word	0x000003c0


	//   ....[4]....
        /*0cc0*/ 	.word	0x000007b0


	//   ....[5]....
        /*0cc4*/ 	.word	0x00001530


	//----- nvinfo : EIATTR_REG_RECONFIG
	.align		4
.L_28:
        /*0cc8*/ 	.byte	0x01, 0x54
	.zero		2


	//----- nvinfo : EIATTR_MBARRIER_INSTR_OFFSETS
	.align		4
        /*0ccc*/ 	.byte	0x04, 0x39
        /*0cce*/ 	.short	(.L_30 - .L_29)


	//   ....[0]....
.L_29:
        /*0cd0*/ 	.word	0x00000320
        /*0cd4*/ 	.word	0x000000ff
        /*0cd8*/ 	.word	0x00000000
        /*0cdc*/ 	.short	0x0100
        /*0cde*/ 	.byte	0x09
	.zero		1


	//   ....[1]....
        /*0ce0*/ 	.word	0x00000330
        /*0ce4*/ 	.word	0x000000ff
        /*0ce8*/ 	.word	0x00000020
        /*0cec*/ 	.short	0x0100
        /*0cee*/ 	.byte	0x09
	.zero		1


	//   ....[2]....
        /*0cf0*/ 	.word	0x00000340
        /*0cf4*/ 	.word	0x000000ff
        /*0cf8*/ 	.word	0x00000008
        /*0cfc*/ 	.short	0x0100
        /*0cfe*/ 	.byte	0x09
	.zero		1


	//   ....[3]....
        /*0d00*/ 	.word	0x00000350
        /*0d04*/ 	.word	0x000000ff
        /*0d08*/ 	.word	0x00000028
        /*0d0c*/ 	.short	0x0100
        /*0d0e*/ 	.byte	0x09
	.zero		1


	//   ....[4]....
        /*0d10*/ 	.word	0x00000360
        /*0d14*/ 	.word	0x000000ff
        /*0d18*/ 	.word	0x00000010
        /*0d1c*/ 	.short	0x0100
        /*0d1e*/ 	.byte	0x09
	.zero		1


	//   ....[5]....
        /*0d20*/ 	.word	0x00000370
        /*0d24*/ 	.word	0x000000ff
        /*0d28*/ 	.word	0x00000030
        /*0d2c*/ 	.short	0x0100
        /*0d2e*/ 	.byte	0x09
	.zero		1


	//   ....[6]....
        /*0d30*/ 	.word	0x00000380
        /*0d34*/ 	.word	0x000000ff
        /*0d38*/ 	.word	0x00000018
        /*0d3c*/ 	.short	0x0100
        /*0d3e*/ 	.byte	0x09
	.zero		1


	//   ....[7]....
        /*0d40*/ 	.word	0x00000390
        /*0d44*/ 	.word	0x000000ff
        /*0d48*/ 	.word	0x00000038
        /*0d4c*/ 	.short	0x0100
        /*0d4e*/ 	.byte	0x09
	.zero		1


	//   ....[8]....
        /*0d50*/ 	.word	0x00000730
        /*0d54*/ 	.word	0x000000ff
        /*0d58*/ 	.word	0x00000050
        /*0d5c*/ 	.short	0x0100
        /*0d5e*/ 	.byte	0x06
	.zero		1


	//   ....[9]....
        /*0d60*/ 	.word	0x00000760
        /*0d64*/ 	.word	0x000000ff
        /*0d68*/ 	.word	0x00000058
        /*0d6c*/ 	.short	0x0100
        /*0d6e*/ 	.byte	0x06
	.zero		1


	//   ....[10]....
        /*0d70*/ 	.word	0x00001d40
        /*0d74*/ 	.word	0x000000ff
        /*0d78*/ 	.word	0x00000000
        /*0d7c*/ 	.short	0x010a
        /*0d7e*/ 	.byte	0x06
	.zero		1


	//   ....[11]....
        /*0d80*/ 	.word	0x00001d80
        /*0d84*/ 	.word	0x000000ff
        /*0d88*/ 	.word	0x00000000
        /*0d8c*/ 	.short	0x010a
        /*0d8e*/ 	.byte	0x06
	.zero		1


	//   ....[12]....
        /*0d90*/ 	.word	0x00003010
        /*0d94*/ 	.word	0x000000ff
        /*0d98*/ 	.word	0x00000000
        /*0d9c*/ 	.short	0x010a
        /*0d9e*/ 	.byte	0x10
	.zero		1


	//   ....[13]....
        /*0da0*/ 	.word	0x00003050
        /*0da4*/ 	.word	0x000000ff
        /*0da8*/ 	.word	0x00000000
        /*0dac*/ 	.short	0x010a
        /*0dae*/ 	.byte	0x10
	.zero		1


	//   ....[14]....
        /*0db0*/ 	.word	0x00004130
        /*0db4*/ 	.word	0x000000e5
        /*0db8*/ 	.word	0x00000000
        /*0dbc*/ 	.short	0x0101
        /*0dbe*/ 	.byte	0x3f
	.zero		1


	//   ....[15]....
        /*0dc0*/ 	.word	0x00005320
        /*0dc4*/ 	.word	0x00000018
        /*0dc8*/ 	.word	0x00000000
        /*0dcc*/ 	.short	0x0101
        /*0dce*/ 	.byte	0x3f
	.zero		1


	//   ....[16]....
        /*0dd0*/ 	.word	0x0000f6b0
        /*0dd4*/ 	.word	0x00000005
        /*0dd8*/ 	.word	0x00000020
        /*0ddc*/ 	.short	0x010a
        /*0dde*/ 	.byte	0x3f
	.zero		1


	//   ....[17]....
        /*0de0*/ 	.word	0x0000fb00
        /*0de4*/ 	.word	0x00000003
        /*0de8*/ 	.word	0x00000058
        /*0dec*/ 	.short	0x0101
        /*0dee*/ 	.byte	0x3f
	.zero		1


	//   ....[18]....
        /*0df0*/ 	.word	0x00010210
        /*0df4*/ 	.word	0x00000005
        /*0df8*/ 	.word	0x00000000
        /*0dfc*/ 	.short	0x010a
        /*0dfe*/ 	.byte	0x3f
	.zero		1


	//   ....[19]....
        /*0e00*/ 	.word	0x00010290
        /*0e04*/ 	.word	0x00000007
        /*0e08*/ 	.word	0x00000000
        /*0e0c*/ 	.short	0x010a
        /*0e0e*/ 	.byte	0x3f
	.zero		1


	//   ....[20]....
        /*0e10*/ 	.word	0x00010320
        /*0e14*/ 	.word	0x00000006
        /*0e18*/ 	.word	0x00000000
        /*0e1c*/ 	.short	0x010a
        /*0e1e*/ 	.byte	0x3f
	.zero		1


	//   ....[21]....
        /*0e20*/ 	.word	0x000103b0
        /*0e24*/ 	.word	0x00000003
        /*0e28*/ 	.word	0x00000000
        /*0e2c*/ 	.short	0x010a
        /*0e2e*/ 	.byte	0x3f
	.zero		1


	//   ....[22]....
        /*0e30*/ 	.word	0x00010420
        /*0e34*/ 	.word	0x00000003
        /*0e38*/ 	.word	0x00000000
        /*0e3c*/ 	.short	0x010a
        /*0e3e*/ 	.byte	0x3f
	.zero		1


	//   ....[23]....
        /*0e40*/ 	.word	0x00010490
        /*0e44*/ 	.word	0x00000000
        /*0e48*/ 	.word	0x00000000
        /*0e4c*/ 	.short	0x010a
        /*0e4e*/ 	.byte	0x3f
	.zero		1


	//   ....[24]....
        /*0e50*/ 	.word	0x00010570
        /*0e54*/ 	.word	0x00000005
        /*0e58*/ 	.word	0x00000020
        /*0e5c*/ 	.short	0x010a
        /*0e5e*/ 	.byte	0x3f
	.zero		1


	//   ....[25]....
        /*0e60*/ 	.word	0x00010640
        /*0e64*/ 	.word	0x00000005
        /*0e68*/ 	.word	0x00000000
        /*0e6c*/ 	.short	0x010a
        /*0e6e*/ 	.byte	0x3f
	.zero		1


	//   ....[26]....
        /*0e70*/ 	.word	0x00010690
        /*0e74*/ 	.word	0x00000007
        /*0e78*/ 	.word	0x00000000
        /*0e7c*/ 	.short	0x010a
        /*0e7e*/ 	.byte	0x3f
	.zero		1


	//   ....[27]....
        /*0e80*/ 	.word	0x000106e0
        /*0e84*/ 	.word	0x00000006
        /*0e88*/ 	.word	0x00000000
        /*0e8c*/ 	.short	0x010a
        /*0e8e*/ 	.byte	0x3f
	.zero		1


	//----- nvinfo : EIATTR_NUM_MBARRIERS
	.align		4
.L_30:
        /*0e90*/ 	.byte	0x03, 0x38
        /*0e92*/ 	.short	0x000a


	//----- nvinfo : EIATTR_EXIT_INSTR_OFFSETS
	.align		4
        /*0e94*/ 	.byte	0x04, 0x1c
        /*0e96*/ 	.short	(.L_32 - .L_31)


	//   ....[0]....
.L_31:
        /*0e98*/ 	.word	0x00000940


	//   ....[1]....
        /*0e9c*/ 	.word	0x000011d0


	//   ....[2]....
        /*0ea0*/ 	.word	0x0000eda0


	//   ....[3]....
        /*0ea4*/ 	.word	0x0000f330


	//   ....[4]....
        /*0ea8*/ 	.word	0x00010400


	//----- nvinfo : EIATTR_MAX_THREADS
	.align		4
.L_32:
        /*0eac*/ 	.byte	0x04, 0x05
        /*0eae*/ 	.short	(.L_34 - .L_33)
.L_33:
        /*0eb0*/ 	.word	0x00000180
        /*0eb4*/ 	.word	0x00000001
        /*0eb8*/ 	.word	0x00000001


	//----- nvinfo : EIATTR_CRS_STACK_SIZE
	.align		4
.L_34:
        /*0ebc*/ 	.byte	0x04, 0x1e
        /*0ebe*/ 	.short	(.L_36 - .L_35)
.L_35:
        /*0ec0*/ 	.word	0x00000000


	//----- nvinfo : EIATTR_CBANK_PARAM_SIZE
	.align		4
.L_36:
        /*0ec4*/ 	.byte	0x03, 0x19
        /*0ec6*/ 	.short	0x0470


	//----- nvinfo : EIATTR_PARAM_CBANK
	.align		4
        /*0ec8*/ 	.byte	0x04, 0x0a
        /*0eca*/ 	.short	(.L_38 - .L_37)
	.align		4
.L_37:
        /*0ecc*/ 	.word	index@(.nv.constant0._ZN7cutlass13device_kernelINS_4gemm6kernel13GemmUniversalIN4cute5tupleIJiiiiEEENS1_10collective13CollectiveMmaINS1_37MainloopSm90TmaGmmaWarpSpecializedFP8ILi4ENS5_IJNS4_1CILi1EEENSA_ILi2EEESB_EEENS1_35KernelTmaWarpSpecializedCooperativeEEENS5_IJNSA_ILi256EEENSA_ILi128EEENSA_ILi64EEEEEENS_12float_e5m2_tENS5_IJlSB_lEEESK_SL_NS4_8TiledMMAINS4_8MMA_AtomIJNS4_4SM904GMMA31MMA_64x128x32_F32E5M2E5M2_SS_TNILNSP_7ScaleInE1ELSR_1EEEEEENS4_6LayoutINS5_IJSC_SB_SB_EEENS5_IJSB_NSA_ILi0EEESW_EEEEENS5_IJNS4_10UnderscoreESZ_SZ_EEEEENS4_23SM90_TMA_LOAD_MULTICASTENS4_14ComposedLayoutINS4_7SwizzleILi2ELi4ELi3EEENS4_18smem_ptr_flag_bitsILi8EEENSU_INS5_IJNSA_ILi8EEESI_EEENS5_IJSI_SB_EEEEEEEvNS4_8identityENS4_13SM90_TMA_LOADES1C_vS1D_EENS_8epilogue10collective6detail29Sm90TmaWarpSpecializedAdapterINS1H_15DefaultEpilogueISK_SL_SL_NS1G_6thread17LinearCombinationISK_Li1EffLNS1L_9ScaleType4KindE0ELNS_15FloatRoundStyleE2ESK_EENS1_15EpilogueDefaultEEEEEvvEEEEvNT_6ParamsE)
        /*0ed0*/ 	.short	0x0210
        /*0ed2*/ 	.short	0x0470


	//----- nvinfo : EIATTR_SW_WAR
	.align		4
.L_38:
        /*0ed4*/ 	.byte	0x04, 0x36
        /*0ed6*/ 	.short	(.L_40 - .L_39)
.L_39:
        /*0ed8*/ 	.word	0x00000008
.L_40:


//--------------------- .nv.callgraph             --------------------------
	.section	.nv.callgraph,"",@"SHT_CUDA_CALLGRAPH"
	.align	4
	.sectionentsize	8
	.align		4
        /*0000*/ 	.word	0x00000000
	.align		4
        /*0004*/ 	.word	0xffffffff
	.align		4
        /*0008*/ 	.word	0x00000000
	.align		4
        /*000c*/ 	.word	0xfffffffe
	.align		4
        /*0010*/ 	.word	0x00000000
	.align		4
        /*0014*/ 	.word	0xfffffffd
	.align		4
        /*0018*/ 	.word	0x00000000
	.align		4
        /*001c*/ 	.word	0xfffffffc


//--------------------- .nv.constant4             --------------------------
	.section	.nv.constant4,"a",@progbits
	.align	8
	.align		8
.nv.constant4:
        /*0000*/ 	.dword	_ZN39_INTERNAL_122d8d11_4_k_cu_82e95244_47514cuda3std3__45__cpo5beginE
	.align		8
        /*0008*/ 	.dword	_ZN39_INTERNAL_122d8d11_4_k_cu_82e95244_47514cuda3std3__45__cpo3endE
	.align		8
        /*0010*/ 	.dword	_ZN39_INTERNAL_122d8d11_4_k_cu_82e95244_47514cuda3std3__45__cpo6cbeginE
	.align		8
        /*0018*/ 	.dword	_ZN39_INTERNAL_122d8d11_4_k_cu_82e95244_47514cuda3std3__45__cpo4cendE
	.align		8
        /*0020*/ 	.dword	_ZN39_INTERNAL_122d8d11_4_k_cu_82e95244_47514cuda3std3__441_GLOBAL__N__122d8d11_4_k_cu_82e95244_47516ignoreE
	.align		8
        /*0028*/ 	.dword	_ZN39_INTERNAL_122d8d11_4_k_cu_82e95244_47514cuda3std3__419piecewise_constructE
	.align		8
        /*0030*/ 	.dword	_ZN39_INTERNAL_122d8d11_4_k_cu_82e95244_47514cuda3std3__48in_placeE
	.align		8
        /*0038*/ 	.dword	_ZN39_INTERNAL_122d8d11_4_k_cu_82e95244_47514cuda3std6ranges3__45__cpo4swapE
	.align		8
        /*0040*/ 	.dword	_ZN39_INTERNAL_122d8d11_4_k_cu_82e95244_47514cuda3std6ranges3__45__cpo9iter_moveE
	.align		8
        /*0048*/ 	.dword	_ZN39_INTERNAL_122d8d11_4_k_cu_82e95244_47514cute7productE
	.align		8
        /*0050*/ 	.dword	_ZN39_INTERNAL_122d8d11_4_k_cu_82e95244_47514cute1_E


//--------------------- .text._ZN7cutlass13device_kernelINS_4gemm6kernel13GemmUniversalIN4cute5tupleIJiiiiEEENS1_10collective13CollectiveMmaINS1_37MainloopSm90TmaGmmaWarpSpecializedFP8ILi4ENS5_IJNS4_1CILi1EEENSA_ILi2EEESB_EEENS1_35KernelTmaWarpSpecializedCooperativeEEENS5_IJNSA_ILi256EEENSA_ILi128EEENSA_ILi64EEEEEENS_12float_e5m2_tENS5_IJlSB_lEEESK_SL_NS4_8TiledMMAINS4_8MMA_AtomIJNS4_4SM904GMMA31MMA_64x128x32_F32E5M2E5M2_SS_TNILNSP_7ScaleInE1ELSR_1EEEEEENS4_6LayoutINS5_IJSC_SB_SB_EEENS5_IJSB_NSA_ILi0EEESW_EEEEENS5_IJNS4_10UnderscoreESZ_SZ_EEEEENS4_23SM90_TMA_LOAD_MULTICASTENS4_14ComposedLayoutINS4_7SwizzleILi2ELi4ELi3EEENS4_18smem_ptr_flag_bitsILi8EEENSU_INS5_IJNSA_ILi8EEESI_EEENS5_IJSI_SB_EEEEEEEvNS4_8identityENS4_13SM90_TMA_LOADES1C_vS1D_EENS_8epilogue10collective6detail29Sm90TmaWarpSpecializedAdapterINS1H_15DefaultEpilogueISK_SL_SL_NS1G_6thread17LinearCombinationISK_Li1EffLNS1L_9ScaleType4KindE0ELNS_15FloatRoundStyleE2ESK_EENS1_15EpilogueDefaultEEEEEvvEEEEvNT_6ParamsE --------------------------
	.section	.text._ZN7cutlass13device_kernelINS_4gemm6kernel13GemmUniversalIN4cute5tupleIJiiiiEEENS1_10collective13CollectiveMmaINS1_37MainloopSm90TmaGmmaWarpSpecializedFP8ILi4ENS5_IJNS4_1CILi1EEENSA_ILi2EEESB_EEENS1_35KernelTmaWarpSpecializedCooperativeEEENS5_IJNSA_ILi256EEENSA_ILi128EEENSA_ILi64EEEEEENS_12float_e5m2_tENS5_IJlSB_lEEESK_SL_NS4_8TiledMMAINS4_8MMA_AtomIJNS4_4SM904GMMA31MMA_64x128x32_F32E5M2E5M2_SS_TNILNSP_7ScaleInE1ELSR_1EEEEEENS4_6LayoutINS5_IJSC_SB_SB_EEENS5_IJSB_NSA_ILi0EEESW_EEEEENS5_IJNS4_10UnderscoreESZ_SZ_EEEEENS4_23SM90_TMA_LOAD_MULTICASTENS4_14ComposedLayoutINS4_7SwizzleILi2ELi4ELi3EEENS4_18smem_ptr_flag_bitsILi8EEENSU_INS5_IJNSA_ILi8EEESI_EEENS5_IJSI_SB_EEEEEEEvNS4_8identityENS4_13SM90_TMA_LOADES1C_vS1D_EENS_8epilogue10collective6detail29Sm90TmaWarpSpecializedAdapterINS1H_15DefaultEpilogueISK_SL_SL_NS1G_6thread17LinearCombinationISK_Li1EffLNS1L_9ScaleType4KindE0ELNS_15FloatRoundStyleE2ESK_EENS1_15EpilogueDefaultEEEEEvvEEEEvNT_6ParamsE,"ax",@progbits
	.align	128
.text._ZN7cutlass13device_kernelINS_4gemm6kernel13GemmUniversalIN4cute5tupleIJiiiiEEENS1_10collective13CollectiveMmaINS1_37MainloopSm90TmaGmmaWarpSpecializedFP8ILi4ENS5_IJNS4_1CILi1EEENSA_ILi2EEESB_EEENS1_35KernelTmaWarpSpecializedCooperativeEEENS5_IJNSA_ILi256EEENSA_ILi128EEENSA_ILi64EEEEEENS_12float_e5m2_tENS5_IJlSB_lEEESK_SL_NS4_8TiledMMAINS4_8MMA_AtomIJNS4_4SM904GMMA31MMA_64x128x32_F32E5M2E5M2_SS_TNILNSP_7ScaleInE1ELSR_1EEEEEENS4_6LayoutINS5_IJSC_SB_SB_EEENS5_IJSB_NSA_ILi0EEESW_EEEEENS5_IJNS4_10UnderscoreESZ_SZ_EEEEENS4_23SM90_TMA_LOAD_MULTICASTENS4_14ComposedLayoutINS4_7SwizzleILi2ELi4ELi3EEENS4_18smem_ptr_flag_bitsILi8EEENSU_INS5_IJNSA_ILi8EEESI_EEENS5_IJSI_SB_EEEEEEEvNS4_8identityENS4_13SM90_TMA_LOADES1C_vS1D_EENS_8epilogue10collective6detail29Sm90TmaWarpSpecializedAdapterINS1H_15DefaultEpilogueISK_SL_SL_NS1G_6thread17LinearCombinationISK_Li1EffLNS1L_9ScaleType4KindE0ELNS_15FloatRoundStyleE2ESK_EENS1_15EpilogueDefaultEEEEEvvEEEEvNT_6ParamsE:
        .type           _ZN7cutlass13device_kernelINS_4gemm6kernel13GemmUniversalIN4cute5tupleIJiiiiEEENS1_10collective13CollectiveMmaINS1_37MainloopSm90TmaGmmaWarpSpecializedFP8ILi4ENS5_IJNS4_1CILi1EEENSA_ILi2EEESB_EEENS1_35KernelTmaWarpSpecializedCooperativeEEENS5_IJNSA_ILi256EEENSA_ILi128EEENSA_ILi64EEEEEENS_12float_e5m2_tENS5_IJlSB_lEEESK_SL_NS4_8TiledMMAINS4_8MMA_AtomIJNS4_4SM904GMMA31MMA_64x128x32_F32E5M2E5M2_SS_TNILNSP_7ScaleInE1ELSR_1EEEEEENS4_6LayoutINS5_IJSC_SB_SB_EEENS5_IJSB_NSA_ILi0EEESW_EEEEENS5_IJNS4_10UnderscoreESZ_SZ_EEEEENS4_23SM90_TMA_LOAD_MULTICASTENS4_14ComposedLayoutINS4_7SwizzleILi2ELi4ELi3EEENS4_18smem_ptr_flag_bitsILi8EEENSU_INS5_IJNSA_ILi8EEESI_EEENS5_IJSI_SB_EEEEEEEvNS4_8identityENS4_13SM90_TMA_LOADES1C_vS1D_EENS_8epilogue10collective6detail29Sm90TmaWarpSpecializedAdapterINS1H_15DefaultEpilogueISK_SL_SL_NS1G_6thread17LinearCombinationISK_Li1EffLNS1L_9ScaleType4KindE0ELNS_15FloatRoundStyleE2ESK_EENS1_15EpilogueDefaultEEEEEvvEEEEvNT_6ParamsE,@function
        .size           _ZN7cutlass13device_kernelINS_4gemm6kernel13GemmUniversalIN4cute5tupleIJiiiiEEENS1_10collective13CollectiveMmaINS1_37MainloopSm90TmaGmmaWarpSpecializedFP8ILi4ENS5_IJNS4_1CILi1EEENSA_ILi2EEESB_EEENS1_35KernelTmaWarpSpecializedCooperativeEEENS5_IJNSA_ILi256EEENSA_ILi128EEENSA_ILi64EEEEEENS_12float_e5m2_tENS5_IJlSB_lEEESK_SL_NS4_8TiledMMAINS4_8MMA_AtomIJNS4_4SM904GMMA31MMA_64x128x32_F32E5M2E5M2_SS_TNILNSP_7ScaleInE1ELSR_1EEEEEENS4_6LayoutINS5_IJSC_SB_SB_EEENS5_IJSB_NSA_ILi0EEESW_EEEEENS5_IJNS4_10UnderscoreESZ_SZ_EEEEENS4_23SM90_TMA_LOAD_MULTICASTENS4_14ComposedLayoutINS4_7SwizzleILi2ELi4ELi3EEENS4_18smem_ptr_flag_bitsILi8EEENSU_INS5_IJNSA_ILi8EEESI_EEENS5_IJSI_SB_EEEEEEEvNS4_8identityENS4_13SM90_TMA_LOADES1C_vS1D_EENS_8epilogue10collective6detail29Sm90TmaWarpSpecializedAdapterINS1H_15DefaultEpilogueISK_SL_SL_NS1G_6thread17LinearCombinationISK_Li1EffLNS1L_9ScaleType4KindE0ELNS_15FloatRoundStyleE2ESK_EENS1_15EpilogueDefaultEEEEEvvEEEEvNT_6ParamsE,(.L_x_332 - _ZN7cutlass13device_kernelINS_4gemm6kernel13GemmUniversalIN4cute5tupleIJiiiiEEENS1_10collective13CollectiveMmaINS1_37MainloopSm90TmaGmmaWarpSpecializedFP8ILi4ENS5_IJNS4_1CILi1EEENSA_ILi2EEESB_EEENS1_35KernelTmaWarpSpecializedCooperativeEEENS5_IJNSA_ILi256EEENSA_ILi128EEENSA_ILi64EEEEEENS_12float_e5m2_tENS5_IJlSB_lEEESK_SL_NS4_8TiledMMAINS4_8MMA_AtomIJNS4_4SM904GMMA31MMA_64x128x32_F32E5M2E5M2_SS_TNILNSP_7ScaleInE1ELSR_1EEEEEENS4_6LayoutINS5_IJSC_SB_SB_EEENS5_IJSB_NSA_ILi0EEESW_EEEEENS5_IJNS4_10UnderscoreESZ_SZ_EEEEENS4_23SM90_TMA_LOAD_MULTICASTENS4_14ComposedLayoutINS4_7SwizzleILi2ELi4ELi3EEENS4_18smem_ptr_flag_bitsILi8EEENSU_INS5_IJNSA_ILi8EEESI_EEENS5_IJSI_SB_EEEEEEEvNS4_8identityENS4_13SM90_TMA_LOADES1C_vS1D_EENS_8epilogue10collective6detail29Sm90TmaWarpSpecializedAdapterINS1H_15DefaultEpilogueISK_SL_SL_NS1G_6thread17LinearCombinationISK_Li1EffLNS1L_9ScaleType4KindE0ELNS_15FloatRoundStyleE2ESK_EENS1_15EpilogueDefaultEEEEEvvEEEEvNT_6ParamsE)
        .other          _ZN7cutlass13device_kernelINS_4gemm6kernel13GemmUniversalIN4cute5tupleIJiiiiEEENS1_10collective13CollectiveMmaINS1_37MainloopSm90TmaGmmaWarpSpecializedFP8ILi4ENS5_IJNS4_1CILi1EEENSA_ILi2EEESB_EEENS1_35KernelTmaWarpSpecializedCooperativeEEENS5_IJNSA_ILi256EEENSA_ILi128EEENSA_ILi64EEEEEENS_12float_e5m2_tENS5_IJlSB_lEEESK_SL_NS4_8TiledMMAINS4_8MMA_AtomIJNS4_4SM904GMMA31MMA_64x128x32_F32E5M2E5M2_SS_TNILNSP_7ScaleInE1ELSR_1EEEEEENS4_6LayoutINS5_IJSC_SB_SB_EEENS5_IJSB_NSA_ILi0EEESW_EEEEENS5_IJNS4_10UnderscoreESZ_SZ_EEEEENS4_23SM90_TMA_LOAD_MULTICASTENS4_14ComposedLayoutINS4_7SwizzleILi2ELi4ELi3EEENS4_18smem_ptr_flag_bitsILi8EEENSU_INS5_IJNSA_ILi8EEESI_EEENS5_IJSI_SB_EEEEEEEvNS4_8identityENS4_13SM90_TMA_LOADES1C_vS1D_EENS_8epilogue10collective6detail29Sm90TmaWarpSpecializedAdapterINS1H_15DefaultEpilogueISK_SL_SL_NS1G_6thread17LinearCombinationISK_Li1EffLNS1L_9ScaleType4KindE0ELNS_15FloatRoundStyleE2ESK_EENS1_15EpilogueDefaultEEEEEvvEEEEvNT_6ParamsE,@"STO_CUDA_ENTRY STV_DEFAULT"
_ZN7cutlass13device_kernelINS_4gemm6kernel13GemmUniversalIN4cute5tupleIJiiiiEEENS1_10collective13CollectiveMmaINS1_37MainloopSm90TmaGmmaWarpSpecializedFP8ILi4ENS5_IJNS4_1CILi1EEENSA_ILi2EEESB_EEENS1_35KernelTmaWarpSpecializedCooperativeEEENS5_IJNSA_ILi256EEENSA_ILi128EEENSA_ILi64EEEEEENS_12float_e5m2_tENS5_IJlSB_lEEESK_SL_NS4_8TiledMMAINS4_8MMA_AtomIJNS4_4SM904GMMA31MMA_64x128x32_F32E5M2E5M2_SS_TNILNSP_7ScaleInE1ELSR_1EEEEEENS4_6LayoutINS5_IJSC_SB_SB_EEENS5_IJSB_NSA_ILi0EEESW_EEEEENS5_IJNS4_10UnderscoreESZ_SZ_EEEEENS4_23SM90_TMA_LOAD_MULTICASTENS4_14ComposedLayoutINS4_7SwizzleILi2ELi4ELi3EEENS4_18smem_ptr_flag_bitsILi8EEENSU_INS5_IJNSA_ILi8EEESI_EEENS5_IJSI_SB_EEEEEEEvNS4_8identityENS4_13SM90_TMA_LOADES1C_vS1D_EENS_8epilogue10collective6detail29Sm90TmaWarpSpecializedAdapterINS1H_15DefaultEpilogueISK_SL_SL_NS1G_6thread17LinearCombinationISK_Li1EffLNS1L_9ScaleType4KindE0ELNS_15FloatRoundStyleE2ESK_EENS1_15EpilogueDefaultEEEEEvvEEEEvNT_6ParamsE:
[----:B------:R-:W0:Y:S02]  /*0000*/  LDC R1, c[0x0][0x28] ;  /* 0x00000a00ff017b82 */ /* 0x000e240000000800 */
[----:B0-----:R-:W-:Y:S01]  /*0010*/  VIADD R1, R1, 0xffffff00 ;  /* 0xffffff0001017836 */ /* 0x001fe20000000000 */
[----:B------:R-:W0:Y:S01]  /*0020*/  S2R R5, SR_TID.X ;  /* 0x0000000000057919 */ /* 0x000e220000002100 */
[----:B------:R-:W-:Y:S01]  /*0030*/  ELECT P0, URZ, PT ;  /* 0x00000000003f782f */ /* 0x000fe20003800000 */
[----:B------:R-:W-:Y:S01]  /*0040*/  BSSY B0, `(.L_x_0) ;  /* 0x0000015000007945 */ /* 0x000fe20003800000 */
[--C-:B0-----:R-:W-:Y:S02]  /*0050*/  SHF.R.U32.HI R0, RZ, 0x5, R5.reuse ;  /* 0x00000005ff007819 */ /* 0x101fe40000011605 */
[----:B------:R-:W-:-:S03]  /*0060*/  SHF.R.U32.HI R2, RZ, 0x7, R5 ;  /* 0x00000007ff027819 */ /* 0x000fc60000011605 */
[----:B------:R-:W0:Y:S04]  /*0070*/  SHFL.IDX PT, R3, R0, RZ, 0x1f ;  /* 0x00001fff00037589 */ /* 0x000e2800000e0000 */
[----:B------:R-:W1:Y:S01]  /*0080*/  SHFL.IDX PT, R2, R2, RZ, 0x1f ;  /* 0x00001fff02027589 */ /* 0x000e6200000e0000 */
[----:B0-----:R-:W-:Y:S02]  /*0090*/  R2UR UR4, R3 ;  /* 0x00000000030472ca */ /* 0x001fe400000e0000 */
[----:B-1----:R-:W-:-:S11]  /*00a0*/  R2UR UR6, R2 ;  /* 0x00000000020672ca */ /* 0x002fd600000e0000 */
[----:B------:R-:W-:Y:S02]  /*00b0*/  USHF.R.S32.HI UR5, URZ, 0x1f, UR4 ;  /* 0x0000001f3f057899 */ /* 0x000fe40008011404 */
[----:B------:R-:W-:Y:S02]  /*00c0*/  ISETP.NE.OR P0, PT, RZ, UR4, !P0 ;  /* 0x00000004ff007c0c */ /* 0x000fe4000c705670 */
[----:B------:R-:W-:-:S04]  /*00d0*/  ULEA.HI UR5, UR5, UR4, URZ, 0x2 ;  /* 0x0000000405057291 */ /* 0x000fc8000f8f103f */
[----:B------:R-:W-:-:S04]  /*00e0*/  ULOP3.LUT UR5, UR5, 0xfffffffc, URZ, 0xc0, !UPT ;  /* 0xfffffffc05057892 */ /* 0x000fc8000f8ec03f */
[----:B------:R-:W-:-:S03]  /*00f0*/  UIADD3 UR8, UR4, -UR5, URZ ;  /* 0x8000000504087290 */ /* 0x000fc6000fffe03f */
[----:B------:R-:W-:Y:S09]  /*0100*/  @P0 BRA `(.L_x_1) ;  /* 0x0000000000200947 */ /* 0x000ff20003800000 */
[----:B------:R-:W-:Y:S02]  /*0110*/  ULDC.64 UR4, c[0x0][0x198] ;  /* 0x0000660000047ab9 */ /* 0x000fe40000000a00 */
[----:B------:R-:W-:Y:S02]  /*0120*/  UIADD3 UR10, UP0, UR4, 0xf0, URZ ;  /* 0x000000f0040a7890 */ /* 0x000fe4000ff1e03f */
[----:B------:R-:W-:Y:S02]  /*0130*/  UIADD3 UR4, UP1, UR4, 0x1f0, URZ ;  /* 0x000001f004047890 */ /* 0x000fe4000ff3e03f */
[----:B------:R-:W-:Y:S02]  /*0140*/  UIADD3.X UR11, URZ, UR5, URZ, UP0, !UPT ;  /* 0x000000053f0b7290 */ /* 0x000fe400087fe43f */
[----:B------:R-:W-:-:S07]  /*0150*/  UIADD3.X UR5, URZ, UR5, URZ, UP1, !UPT ;  /* 0x000000053f057290 */ /* 0x000fce0008ffe43f */
[----:B------:R0:W-:Y:S02]  /*0160*/  UTMACCTL.PF [UR10] ;  /* 0x000000000a0079b9 */ /* 0x0001e40008040000 */
[----:B------:R0:W-:Y:S02]  /*0170*/  UTMACCTL.PF [UR4] ;  /* 0x00000000040079b9 */ /* 0x0001e40008040000 */
[----:B0-----:R-:W-:Y:S01]  /*0180*/  NOP ;  /* 0x0000000000007918 */ /* 0x001fe20000000000 */
.L_x_1:
[----:B------:R-:W-:Y:S05]  /*0190*/  BSYNC B0 ;  /* 0x0000000000007941 */ /* 0x000fea0003800000 */
.L_x_0:
[----:B------:R-:W0:Y:S01]  /*01a0*/  SHFL.IDX PT, R3, R0, RZ, 0x1f ;  /* 0x00001fff00037589 */ /* 0x000e2200000e0000 */
[----:B------:R-:W-:Y:S01]  /*01b0*/  UISETP.NE.AND UP0, UPT, UR8, 0x3, UPT ;  /* 0x000000030800788c */ /* 0x000fe2000bf05270 */
[----:B------:R-:W-:Y:S01]  /*01c0*/  ISETP.NE.AND P2, PT, RZ, UR6, PT ;  /* 0x00000006ff007c0c */ /* 0x000fe2000bf45270 */
[----:B------:R-:W-:Y:S02]  /*01d0*/  UIADD3 UR10, UR6, -0x1, URZ ;  /* 0xffffffff060a7890 */ /* 0x000fe4000fffe03f */
[----:B------:R-:W-:Y:S02]  /*01e0*/  UISETP.EQ.OR UP0, UPT, UR8, URZ, !UP0 ;  /* 0x0000003f0800728c */ /* 0x000fe4000c702670 */
[----:B------:R-:W-:Y:S02]  /*01f0*/  UISETP.GE.U32.AND UP1, UPT, UR10, 0x2, UPT ;  /* 0x000000020a00788c */ /* 0x000fe4000bf26070 */
[----:B------:R-:W-:-:S04]  /*0200*/  UISETP.EQ.AND UP0, UPT, UR6, URZ, UP0 ;  /* 0x0000003f0600728c */ /* 0x000fc80008702270 */
[----:B------:R-:W-:-:S04]  /*0210*/  USEL UR13, URZ, 0x1, !UP0 ;  /* 0x000000013f0d7887 */ /* 0x000fc8000c000000 */
[----:B------:R-:W-:Y:S01]  /*0220*/  USEL UR13, UR13, 0x2, UP1 ;  /* 0x000000020d0d7887 */ /* 0x000fe20008800000 */
[----:B0-----:R-:W-:-:S13]  /*0230*/  ISETP.NE.AND P0, PT, R3, RZ, PT ;  /* 0x000000ff0300720c */ /* 0x001fda0003f05270 */
[----:B------:R-:W-:Y:S05]  /*0240*/  @P0 BRA `(.L_x_2) ;  /* 0x0000000000580947 */ /* 0x000fea0003800000 */
[----:B------:R-:W0:Y:S01]  /*0250*/  S2UR UR9, SR_CgaCtaId ;  /* 0x00000000000979c3 */ /* 0x000e220000008800 */
[----:B------:R-:W-:Y:S01]  /*0260*/  UMOV UR4, 0x400 ;  /* 0x0000040000047882 */ /* 0x000fe20000000000 */
[----:B------:R-:W-:Y:S01]  /*0270*/  UMOV UR5, 0x1 ;  /* 0x0000000100057882 */ /* 0x000fe20000000000 */
[----:B------:R-:W-:Y:S01]  /*0280*/  UMOV UR6, 0x4 ;  /* 0x0000000400067882 */ /* 0x000fe20000000000 */
[----:B------:R-:W-:Y:S01]  /*0290*/  ELECT P0, URZ, PT ;  /* 0x00000000003f782f */ /* 0x000fe20003800000 */
[----:B------:R-:W-:-:S04]  /*02a0*/  UIADD3 UR6, -UR6, 0x100000, URZ ;  /* 0x0010000006067890 */ /* 0x000fc8000fffe13f */
[----:B------:R-:W-:Y:S02]  /*02b0*/  USHF.L.U32 UR7, UR6, 0xb, URZ ;  /* 0x0000000b06077899 */ /* 0x000fe4000800063f */
[----:B------:R-:W-:Y:S02]  /*02c0*/  USHF.L.U32 UR6, UR6, 0x1, URZ ;  /* 0x0000000106067899 */ /* 0x000fe4000800063f */
[----:B0-----:R-:W-:Y:S02]  /*02d0*/  ULEA UR9, UR9, UR4, 0x18 ;  /* 0x0000000409097291 */ /* 0x001fe4000f8ec03f */
[----:B------:R-:W-:-:S04]  /*02e0*/  UIADD3 UR4, -UR5, 0x100000, URZ ;  /* 0x0010000005047890 */ /* 0x000fc8000fffe13f */
[----:B------:R-:W-:Y:S02]  /*02f0*/  USHF.L.U32 UR5, UR4, 0xb, URZ ;  /* 0x0000000b04057899 */ /* 0x000fe4000800063f */
[----:B------:R-:W-:Y:S01]  /*0300*/  USHF.L.U32 UR4, UR4, 0x1, URZ ;  /* 0x0000000104047899 */ /* 0x000fe2000800063f */
[----:B------:R-:W0:Y:S11]  /*0310*/  FENCE.VIEW.ASYNC.S ;  /* 0x00000000000073c6 */ /* 0x000e360000000000 */
[----:B0-----:R0:W1:Y:S01]  /*0320*/  SYNCS.EXCH.64 URZ, [UR9], UR4 ;  /* 0x00000004093f75b2 */ /* 0x0010620008000100 */
[----:B------:R0:W2:Y:S01]  /*0330*/  SYNCS.EXCH.64 URZ, [UR9+0x20], UR6 ;  /* 0x00002006093f75b2 */ /* 0x0000a20008000100 */
[----:B------:R0:W3:Y:S01]  /*0340*/  SYNCS.EXCH.64 URZ, [UR9+0x8], UR4 ;  /* 0x00000804093f75b2 */ /* 0x0000e20008000100 */
[----:B------:R0:W4:Y:S01]  /*0350*/  SYNCS.EXCH.64 URZ, [UR9+0x28], UR6 ;  /* 0x00002806093f75b2 */ /* 0x0001220008000100 */
[----:B------:R0:W0:Y:S01]  /*0360*/  SYNCS.EXCH.64 URZ, [UR9+0x10], UR4 ;  /* 0x00001004093f75b2 */ /* 0x0000220008000100 */
[----:B------:R0:W0:Y:S01]  /*0370*/  SYNCS.EXCH.64 URZ, [UR9+0x30], UR6 ;  /* 0x00003006093f75b2 */ /* 0x0000220008000100 */
[----:B------:R0:W0:Y:S01]  /*0380*/  SYNCS.EXCH.64 URZ, [UR9+0x18], UR4 ;  /* 0x00001804093f75b2 */ /* 0x0000220008000100 */
[----:B------:R0:W0:Y:S01]  /*0390*/  SYNCS.EXCH.64 URZ, [UR9+0x38], UR6 ;  /* 0x00003806093f75b2 */ /* 0x0000220008000100 */
[----:B------:R-:W-:Y:S01]  /*03a0*/  NOP ;  /* 0x0000000000007918 */ /* 0x000fe20000000000 */
.L_x_2:
[----:B------:R-:W-:Y:S01]  /*03b0*/  SHF.R.S32.HI R4, RZ, 0x1f, R5 ;  /* 0x0000001fff047819 */ /* 0x000fe20000011405 */
[----:B------:R-:W5:Y:S01]  /*03c0*/  SHFL.IDX PT, R0, R0, RZ, 0x1f ;  /* 0x00001fff00007589 */ /* 0x000f6200000e0000 */
[----:B------:R-:W-:Y:S01]  /*03d0*/  ELECT P0, URZ, PT ;  /* 0x00000000003f782f */ /* 0x000fe20003800000 */
[----:B0-----:R-:W0:Y:S01]  /*03e0*/  S2UR UR9, SR_CTAID.X ;  /* 0x00000000000979c3 */ /* 0x001e220000002500 */
[----:B------:R-:W-:Y:S01]  /*03f0*/  LEA.HI R4, R4, R5, RZ, 0x7 ;  /* 0x0000000504047211 */ /* 0x000fe200078f38ff */
[----:B------:R-:W1:Y:S01]  /*0400*/  S2R R2, SR_CTAID.Y ;  /* 0x0000000000027919 */ /* 0x000e620000002600 */
[----:B------:R-:W-:Y:S01]  /*0410*/  SHF.R.S32.HI R6, RZ, 0x1f, R3 ;  /* 0x0000001fff067819 */ /* 0x000fe20000011403 */
[----:B------:R-:W-:Y:S01]  /*0420*/  ULDC UR4, c[0x0][0x154] ;  /* 0x0000550000047ab9 */ /* 0x000fe20000000800 */
[----:B------:R-:W-:Y:S01]  /*0430*/  LOP3.LUT R4, R4, 0xffffff80, RZ, 0xc0, !PT ;  /* 0xffffff8004047812 */ /* 0x000fe200078ec0ff */
[----:B------:R-:W-:Y:S01]  /*0440*/  NOP ;  /* 0x0000000000007918 */ /* 0x000fe20000000000 */
[----:B------:R-:W-:Y:S01]  /*0450*/  LEA.HI R6, R6, R3, RZ, 0x2 ;  /* 0x0000000306067211 */ /* 0x000fe200078f10ff */
[----:B------:R-:W2:Y:S01]  /*0460*/  LDC R11, c[0x0][0x148] ;  /* 0x00005200ff0b7b82 */ /* 0x000ea20000000800 */
[----:B------:R-:W-:Y:S01]  /*0470*/  NOP ;  /* 0x0000000000007918 */ /* 0x000fe20000000000 */
[----:B------:R-:W-:Y:S01]  /*0480*/  IMAD.IADD R4, R5, 0x1, -R4 ;  /* 0x0000000105047824 */ /* 0x000fe200078e0a04 */
[----:B------:R-:W-:-:S04]  /*0490*/  LOP3.LUT R6, R6, 0x3ffffffc, RZ, 0xc0, !PT ;  /* 0x3ffffffc06067812 */ /* 0x000fc800078ec0ff */
[----:B------:R-:W-:Y:S01]  /*04a0*/  SHF.R.S32.HI R5, RZ, 0x1f, R4 ;  /* 0x0000001fff057819 */ /* 0x000fe20000011404 */
[----:B------:R-:W-:Y:S01]  /*04b0*/  IMAD.IADD R6, R3, 0x1, -R6 ;  /* 0x0000000103067824 */ /* 0x000fe200078e0a06 */
[----:B------:R-:W3:Y:S02]  /*04c0*/  LDC R8, c[0x0][0x144] ;  /* 0x00005100ff087b82 */ /* 0x000ee40000000800 */
[----:B------:R-:W-:Y:S02]  /*04d0*/  LEA.HI R5, R5, R4, RZ, 0x3 ;  /* 0x0000000405057211 */ /* 0x000fe400078f18ff */
[----:B-----5:R-:W-:Y:S02]  /*04e0*/  ISETP.NE.OR P0, PT, R0, RZ, !P0 ;  /* 0x000000ff0000720c */ /* 0x020fe40004705670 */
[--C-:B------:R-:W-:Y:S02]  /*04f0*/  SHF.R.S32.HI R0, RZ, 0x3, R5.reuse ;  /* 0x00000003ff007819 */ /* 0x100fe40000011405 */
[----:B------:R-:W-:-:S04]  /*0500*/  SHF.R.S32.HI R5, RZ, 0x1f, R5 ;  /* 0x0000001fff057819 */ /* 0x000fc80000011405 */
[----:B------:R-:W-:-:S04]  /*0510*/  LEA.HI R5, R5, R0, RZ, 0x2 ;  /* 0x0000000005057211 */ /* 0x000fc800078f10ff */
[----:B------:R-:W-:Y:S01]  /*0520*/  LOP3.LUT R5, R5, 0xfffffffc, RZ, 0xc0, !PT ;  /* 0xfffffffc05057812 */ /* 0x000fe200078ec0ff */
[----:B------:R-:W-:Y:S01]  /*0530*/  VOTEU.ALL UP0, P0 ;  /* 0x00000000003f7886 */ /* 0x000fe20000000000 */
[----:B-1----:R-:W-:Y:S01]  /*0540*/  I2FP.F32.U32 R7, R2 ;  /* 0x0000000200077245 */ /* 0x002fe20000201000 */
[----:B------:R-:W-:Y:S02]  /*0550*/  VOTEU.ALL UP1, P0 ;  /* 0x00000000003f7886 */ /* 0x000fe40000020000 */
[----:B------:R-:W-:Y:S01]  /*0560*/  IMAD.IADD R5, R0, 0x1, -R5 ;  /* 0x0000000100057824 */ /* 0x000fe200078e0a05 */
[----:B------:R-:W1:Y:S01]  /*0570*/  @!UP0 S2UR UR7, SR_CgaCtaId ;  /* 0x00000000000789c3 */ /* 0x000e620000008800 */
[----:B0-----:R-:W-:Y:S01]  /*0580*/  I2FP.F32.U32 R0, UR9 ;  /* 0x0000000900007c45 */ /* 0x001fe20008201000 */
[----:B------:R-:W-:Y:S01]  /*0590*/  FMUL R9, R7, UR4 ;  /* 0x0000000407097c20 */ /* 0x000fe20008400000 */
[----:B------:R-:W-:Y:S01]  /*05a0*/  IMAD R5, R6, 0x4, R5 ;  /* 0x0000000406057824 */ /* 0x000fe200078e0205 */
[----:B------:R-:W-:Y:S01]  /*05b0*/  ULDC UR4, c[0x0][0x150] ;  /* 0x0000540000047ab9 */ /* 0x000fe20000000800 */
[----:B------:R-:W-:Y:S01]  /*05c0*/  @!UP0 UMOV UR6, 0x400 ;  /* 0x0000040000068882 */ /* 0x000fe20000000000 */
[----:B------:R-:W-:Y:S01]  /*05d0*/  FMUL R7, R0, UR4 ;  /* 0x0000000400077c20 */ /* 0x000fe20008400000 */
[----:B------:R-:W-:Y:S01]  /*05e0*/  IMAD.SHL.U32 R0, R5, 0x4, RZ ;  /* 0x0000000405007824 */ /* 0x000fe200078e00ff */
[----:B------:R-:W0:Y:S01]  /*05f0*/  LDC R6, c[0x0][0x140] ;  /* 0x00005000ff067b82 */ /* 0x000e220000000800 */
[----:B------:R-:W5:Y:S01]  /*0600*/  F2I.U32.TRUNC.NTZ R9, R9 ;  /* 0x0000000900097305 */ /* 0x000f62000020f000 */
[----:B------:R-:W-:-:S02]  /*0610*/  UMOV UR4, 0x20 ;  /* 0x0000002000047882 */ /* 0x000fc40000000000 */
[----:B------:R-:W-:Y:S01]  /*0620*/  LOP3.LUT R10, R5, 0xc, R0, 0x78, !PT ;  /* 0x0000000c050a7812 */ /* 0x000fe200078e7800 */
[----:B------:R-:W-:-:S04]  /*0630*/  @!UP0 UIADD3 UR4, -UR4, 0x100000, URZ ;  /* 0x0010000004048890 */ /* 0x000fc8000fffe13f */
[----:B------:R-:W-:Y:S02]  /*0640*/  @!UP0 USHF.L.U32 UR5, UR4, 0xb, URZ ;  /* 0x0000000b04058899 */ /* 0x000fe4000800063f */
[----:B------:R-:W-:Y:S01]  /*0650*/  @!UP0 USHF.L.U32 UR4, UR4, 0x1, URZ ;  /* 0x0000000104048899 */ /* 0x000fe2000800063f */
[----:B------:R-:W4:Y:S01]  /*0660*/  F2I.U32.TRUNC.NTZ R7, R7 ;  /* 0x0000000700077305 */ /* 0x000f22000020f000 */
[----:B------:R0:W-:Y:S01]  /*0670*/  STL [R1+0x78], R10 ;  /* 0x0000780a01007387 */ /* 0x0001e20000100800 */
[----:B-----5:R-:W-:Y:S01]  /*0680*/  IMAD.MOV R12, RZ, RZ, -R9 ;  /* 0x000000ffff0c7224 */ /* 0x020fe200078e0a09 */
[----:B-1----:R-:W-:Y:S01]  /*0690*/  @!UP0 ULEA UR6, UR7, UR6, 0x18 ;  /* 0x0000000607068291 */ /* 0x002fe2000f8ec03f */
[----:B------:R-:W-:Y:S02]  /*06a0*/  VOTEU.ALL UP0, P0 ;  /* 0x00000000003f7886 */ /* 0x000fe40000000000 */
[----:B--2---:R-:W-:Y:S01]  /*06b0*/  IMAD R5, R11, R12, R2 ;  /* 0x0000000c0b057224 */ /* 0x004fe200078e0202 */
[----:B------:R-:W-:-:S02]  /*06c0*/  LOP3.LUT P0, RZ, R4, 0x7, RZ, 0xc0, !PT ;  /* 0x0000000704ff7812 */ /* 0x000fc4000780c0ff */
[----:B0-----:R-:W-:Y:S01]  /*06d0*/  ISETP.EQ.U32.AND P3, PT, R6, 0x1, PT ;  /* 0x000000010600780c */ /* 0x001fe20003f62070 */
[----:B----4-:R-:W-:Y:S01]  /*06e0*/  IMAD.MOV R7, RZ, RZ, -R7 ;  /* 0x000000ffff077224 */ /* 0x010fe200078e0a07 */
[----:B------:R-:W-:Y:S02]  /*06f0*/  ISETP.NE.AND P1, PT, R5, R10, PT ;  /* 0x0000000a0500720c */ /* 0x000fe40003f25270 */
[----:B------:R-:W-:Y:S01]  /*0700*/  ISETP.LT.U32.AND P0, PT, R10, 0x2, !P0 ;  /* 0x000000020a00780c */ /* 0x000fe20004701070 */
[----:B---3--:R-:W-:Y:S01]  /*0710*/  IMAD R0, R8, R7, UR9 ;  /* 0x0000000908007e24 */ /* 0x008fe2000f8e0207 */
[----:B------:R-:W0:Y:S02]  /*0720*/  FENCE.VIEW.ASYNC.S ;  /* 0x00000000000073c6 */ /* 0x000e240000000000 */
[----:B0-----:R0:W1:Y:S02]  /*0730*/  @!UP0 SYNCS.EXCH.64 URZ, [UR6+0x50], UR4 ;  /* 0x00005004063f85b2 */ /* 0x0010640008000100 */
[----:B------:R-:W-:-:S04]  /*0740*/  ISETP.EQ.OR P1, PT, R0, RZ, !P1 ;  /* 0x000000ff0000720c */ /* 0x000fc80004f22670 */
[----:B------:R-:W-:Y:S01]  /*0750*/  PLOP3.LUT P0, PT, P0, P1, PT, 0x80, 0x0 ;  /* 0x000000000000781c */ /* 0x000fe20000703070 */
[----:B------:R0:W2:Y:S01]  /*0760*/  @!UP1 SYNCS.EXCH.64 URZ, [UR6+0x58], UR4 ;  /* 0x00005804063f95b2 */ /* 0x0000a20008000100 */
[----:B------:R-:W-:Y:S01]  /*0770*/  NOP ;  /* 0x0000000000007918 */ /* 0x000fe20000000000 */
[----:B------:R-:W-:Y:S10]  /*0780*/  @!P3 BRA `(.L_x_3) ;  /* 0x000000000008b947 */ /* 0x000ff40003800000 */
[----:B-12---:R-:W-:Y:S01]  /*0790*/  UCGABAR_ARV ;  /* 0x00000000000079c7 */ /* 0x006fe20008000000 */
[----:B------:R-:W-:Y:S05]  /*07a0*/  BRA `(.L_x_4) ;  /* 0x0000000000047947 */ /* 0x000fea0003800000 */
.L_x_3:
[----:B-12---:R-:W-:Y:S01]  /*07b0*/  NOP ;  /* 0x0000000000007918 */ /* 0x006fe20000000000 */
.L_x_4:
[----:B------:R-:W1:Y:S01]  /*07c0*/  LDC R3, c[0x0][0x65c] ;  /* 0x00019700ff037b82 */ /* 0x000e620000000800 */
[----:B------:R-:W-:Y:S02]  /*07d0*/  IMAD.U32 R4, RZ, RZ, UR9 ;  /* 0x00000009ff047e24 */ /* 0x000fe4000f8e00ff */
[----:B------:R-:W-:Y:S01]  /*07e0*/  IMAD.MOV.U32 R5, RZ, RZ, RZ ;  /* 0x000000ffff057224 */ /* 0x000fe200078e00ff */
[----:B-1----:R-:W-:-:S13]  /*07f0*/  ISETP.NE.AND P4, PT, R3, 0x1, PT ;  /* 0x000000010300780c */ /* 0x002fda0003f85270 */
[----:B------:R-:W1:Y:S01]  /*0800*/  @P4 LDC R7, c[0x0][0x10] ;  /* 0x00000400ff074b82 */ /* 0x000e620000000800 */
[----:B------:R-:W-:Y:S02]  /*0810*/  @P4 IMAD.MOV.U32 R3, RZ, RZ, RZ ;  /* 0x000000ffff034224 */ /* 0x000fe400078e00ff */
[----:B------:R-:W-:-:S05]  /*0820*/  @P4 IMAD.MOV.U32 R13, RZ, RZ, RZ ;  /* 0x000000ffff0d4224 */ /* 0x000fca00078e00ff */
[----:B------:R-:W2:Y:S01]  /*0830*/  @!P4 LDC R9, c[0x0][0xc] ;  /* 0x00000300ff09cb82 */ /* 0x000ea20000000800 */
[----:B-1----:R-:W-:-:S04]  /*0840*/  @P4 IMAD.WIDE.U32 R6, R7, UR9, R2 ;  /* 0x0000000907064c25 */ /* 0x002fc8000f8e0002 */
[----:B------:R-:W-:Y:S02]  /*0850*/  @P4 IMAD.MOV.U32 R19, RZ, RZ, R6 ;  /* 0x000000ffff134224 */ /* 0x000fe400078e0006 */
[----:B------:R-:W-:Y:S02]  /*0860*/  @P4 IMAD.IADD R23, R7, 0x1, R13 ;  /* 0x0000000107174824 */ /* 0x000fe400078e020d */
[----:B--2---:R-:W-:-:S04]  /*0870*/  @!P4 IMAD.WIDE.U32 R4, R2, R9, R4 ;  /* 0x000000090204c225 */ /* 0x004fc800078e0004 */
[----:B------:R-:W-:Y:S02]  /*0880*/  @!P4 IMAD.MOV.U32 R19, RZ, RZ, R4 ;  /* 0x000000ffff13c224 */ /* 0x000fe400078e0004 */
[----:B------:R-:W-:-:S03]  /*0890*/  @!P4 IMAD.MOV.U32 R23, RZ, RZ, R5 ;  /* 0x000000ffff17c224 */ /* 0x000fc600078e0005 */
[----:B------:R1:W-:Y:S04]  /*08a0*/  STL [R1+0x80], R19 ;  /* 0x0000801301007387 */ /* 0x0003e80000100800 */
[----:B------:R1:W-:Y:S01]  /*08b0*/  STL [R1+0x7c], R23 ;  /* 0x00007c1701007387 */ /* 0x0003e20000100800 */
[----:B------:R-:W-:Y:S05]  /*08c0*/  @!P3 BRA `(.L_x_5) ;  /* 0x00000000000cb947 */ /* 0x000fea0003800000 */
[----:B------:R-:W-:Y:S01]  /*08d0*/  UCGABAR_WAIT ;  /* 0x0000000000007dc7 */ /* 0x000fe20008000000 */
[----:B------:R-:W-:Y:S01]  /*08e0*/  CCTL.IVALL ;  /* 0x00000000ff00798f */ /* 0x000fe20002000000 */
[----:B------:R-:W-:Y:S05]  /*08f0*/  BRA `(.L_x_6) ;  /* 0x0000000000047947 */ /* 0x000fea0003800000 */
.L_x_5:
[----:B------:R-:W-:Y:S06]  /*0900*/  BAR.SYNC.DEFER_BLOCKING 0x0 ;  /* 0x0000000000007b1d */ /* 0x000fec0000010000 */
.L_x_6:
[----:B------:R-:W-:Y:S05]  /*0910*/  @!P2 BRA `(.L_x_7) ;  /* 0x000000e40024a947 */ /* 0x000fea0003800000 */
[----:B------:R-:W-:-:S06]  /*0920*/  UISETP.GT.U32.AND UP0, UPT, UR10, 0x1, UPT ;  /* 0x000000010a00788c */ /* 0x000fcc000bf04070 */
[----:B------:R-:W-:-:S13]  /*0930*/  PLOP3.LUT P1, PT, PT, PT, UP0, 0x80, 0x0 ;  /* 0x000000000000781c */ /* 0x000fda0003f2f008 */
[----:B0-----:R-:W-:Y:S05]  /*0940*/  @P1 EXIT ;  /* 0x000000000000194d */ /* 0x001fea0003800000 */
[----:B------:R-:W-:Y:S01]  /*0950*/  IMAD.MOV.U32 R6, RZ, RZ, -0x1 ;  /* 0xffffffffff067424 */ /* 0x000fe200078e00ff */
[----:B------:R-:W-:Y:S01]  /*0960*/  ULDC.64 UR4, c[0x0][0x650] ;  /* 0x0001940000047ab9 */ /* 0x000fe20000000a00 */
[----:B------:R-:W-:Y:S01]  /*0970*/  IMAD.MOV.U32 R5, RZ, RZ, -0x1 ;  /* 0xffffffffff057424 */ /* 0x000fe200078e00ff */
[----:B------:R-:W-:Y:S01]  /*0980*/  ISETP.GE.U32.AND P1, PT, R19, UR4, PT ;  /* 0x0000000413007c0c */ /* 0x000fe2000bf26070 */
[----:B------:R-:W-:Y:S01]  /*0990*/  UMOV UR22, 0xffffffff ;  /* 0xffffffff00167882 */ /* 0x000fe20000000000 */
[----:B------:R0:W-:Y:S01]  /*09a0*/  STL [R1+0x88], R6 ;  /* 0x0000880601007387 */ /* 0x0001e20000100800 */
[----:B------:R-:W-:Y:S02]  /*09b0*/  PRMT R4, RZ, 0x7610, R4 ;  /* 0x00007610ff047816 */ /* 0x000fe40000000004 */
[----:B------:R-:W-:Y:S01]  /*09c0*/  ISETP.GE.U32.AND.EX P1, PT, R23, UR5, PT, P1 ;  /* 0x0000000517007c0c */ /* 0x000fe2000bf26110 */
[----:B------:R0:W-:-:S12]  /*09d0*/  STL [R1+0x84], R5 ;  /* 0x0000840501007387 */ /* 0x0001d80000100800 */
[----:B0-----:R-:W-:Y:S05]  /*09e0*/  @P1 BRA `(.L_x_8) ;  /* 0x0000000400381947 */ /* 0x001fea0003800000 */
[----:B------:R-:W0:Y:S01]  /*09f0*/  LDC.64 R14, c[0x0][0x628] ;  /* 0x00018a00ff0e7b82 */ /* 0x000e220000000a00 */
[----:B------:R-:W-:Y:S02]  /*0a00*/  IMAD.MOV.U32 R4, RZ, RZ, R19 ;  /* 0x000000ffff047224 */ /* 0x000fe400078e0013 */
[----:B------:R-:W-:-:S05]  /*0a10*/  IMAD.MOV.U32 R5, RZ, RZ, R23 ;  /* 0x000000ffff057224 */ /* 0x000fca00078e0017 */
[----:B------:R-:W2:Y:S08]  /*0a20*/  LDC R10, c[0x0][0x630] ;  /* 0x00018c00ff0a7b82 */ /* 0x000eb00000000800 */
[----:B------:R-:W3:Y:S01]  /*0a30*/  LDC.64 R16, c[0x0][0x620] ;  /* 0x00018800ff107b82 */ /* 0x000ee20000000a00 */
[----:B0-----:R-:W-:-:S04]  /*0a40*/  ISETP.NE.U32.AND P1, PT, R14, RZ, PT ;  /* 0x000000ff0e00720c */ /* 0x001fc80003f25070 */
[----:B------:R-:W-:-:S13]  /*0a50*/  ISETP.NE.AND.EX P1, PT, R15, RZ, PT, P1 ;  /* 0x000000ff0f00720c */ /* 0x000fda0003f25310 */
[----:B--23--:R-:W-:Y:S05]  /*0a60*/  @!P1 BRA `(.L_x_9) ;  /* 0x0000000000289947 */ /* 0x00cfea0003800000 */
[----:B------:R-:W0:Y:S02]  /*0a70*/  LDC R9, c[0x0][0x634] ;  /* 0x00018d00ff097b82 */ /* 0x000e240000000800 */
[----:B0-----:R-:W-:-:S05]  /*0a80*/  IADD3 R9, P1, R19, R9, RZ ;  /* 0x0000000913097210 */ /* 0x001fca0007f3e0ff */
[----:B------:R-:W-:-:S04]  /*0a90*/  IMAD.X R13, RZ, RZ, R23, P1 ;  /* 0x000000ffff0d7224 */ /* 0x000fc800008e0617 */
[----:B------:R-:W-:-:S04]  /*0aa0*/  IMAD.WIDE.U32 R4, R13, R14, RZ ;  /* 0x0000000e0d047225 */ /* 0x000fc800078e00ff */
[----:B------:R-:W-:-:S04]  /*0ab0*/  IMAD.WIDE.U32 R6, P1, R9, R15, R4 ;  /* 0x0000000f09067225 */ /* 0x000fc80007820004 */
[----:B------:R-:W-:-:S04]  /*0ac0*/  IMAD.WIDE.U32 R4, R9, R14, RZ ;  /* 0x0000000e09047225 */ /* 0x000fc800078e00ff */
[----:B------:R-:W-:Y:S01]  /*0ad0*/  IMAD.X R9, RZ, RZ, RZ, P1 ;  /* 0x000000ffff097224 */ /* 0x000fe200008e06ff */
[----:B------:R-:W-:Y:S01]  /*0ae0*/  IADD3 RZ, P1, R5, R6, RZ ;  /* 0x0000000605ff7210 */ /* 0x000fe20007f3e0ff */
[----:B------:R-:W-:-:S04]  /*0af0*/  IMAD.MOV.U32 R8, RZ, RZ, R7 ;  /* 0x000000ffff087224 */ /* 0x000fc800078e0007 */
[----:B------:R-:W-:-:S08]  /*0b00*/  IMAD.WIDE.U32.X R4, R13, R15, R8, P1 ;  /* 0x0000000f0d047225 */ /* 0x000fd000008e0408 */
.L_x_9:
[----:B------:R-:W0:Y:S01]  /*0b10*/  LDC.64 R20, c[0x0][0x640] ;  /* 0x00019000ff147b82 */ /* 0x000e220000000a00 */
[-C--:B------:R-:W-:Y:S01]  /*0b20*/  SHF.R.U64 R22, R4, R10.reuse, R5 ;  /* 0x0000000a04167219 */ /* 0x080fe20000001205 */
[----:B------:R-:W-:Y:S01]  /*0b30*/  IMAD.MOV.U32 R4, RZ, RZ, R19 ;  /* 0x000000ffff047224 */ /* 0x000fe200078e0013 */
[----:B------:R-:W-:Y:S01]  /*0b40*/  SHF.R.U32.HI R3, RZ, R10, R5 ;  /* 0x0000000aff037219 */ /* 0x000fe20000011605 */
[----:B------:R-:W-:Y:S01]  /*0b50*/  IMAD.MOV.U32 R5, RZ, RZ, R23 ;  /* 0x000000ffff057224 */ /* 0x000fe200078e0017 */
[----:B------:R-:W-:Y:S01]  /*0b60*/  IADD3 R7, P1, RZ, -R22, RZ ;  /* 0x80000016ff077210 */ /* 0x000fe20007f3e0ff */
[----:B-1----:R-:W-:Y:S02]  /*0b70*/  IMAD R23, R11, R12, R2 ;  /* 0x0000000c0b177224 */ /* 0x002fe400078e0202 */
[----:B------:R-:W1:Y:S01]  /*0b80*/  LDC R8, c[0x0][0x618] ;  /* 0x00018600ff087b82 */ /* 0x000e620000000800 */
[----:B------:R-:W-:Y:S02]  /*0b90*/  IMAD.MOV.U32 R11, RZ, RZ, 0x1 ;  /* 0x00000001ff0b7424 */ /* 0x000fe400078e00ff */
[----:B------:R-:W-:-:S02]  /*0ba0*/  IMAD.X R3, RZ, RZ, ~R3, P1 ;  /* 0x000000ffff037224 */ /* 0x000fc400008e0e03 */
[----:B------:R-:W-:-:S03]  /*0bb0*/  IMAD.WIDE.U32 R4, R7, R16, R4 ;  /* 0x0000001007047225 */ /* 0x000fc600078e0004 */
[----:B------:R-:W2:Y:S01]  /*0bc0*/  LDC R14, c[0x0][0x608] ;  /* 0x00018200ff0e7b82 */ /* 0x000ea20000000800 */
[----:B------:R-:W-:-:S04]  /*0bd0*/  IMAD R6, R3, R16, RZ ;  /* 0x0000001003067224 */ /* 0x000fc800078e02ff */
[----:B------:R-:W-:-:S03]  /*0be0*/  IMAD R3, R7, R17, R6 ;  /* 0x0000001107037224 */ /* 0x000fc600078e0206 */
[----:B------:R-:W3:Y:S01]  /*0bf0*/  LDC R18, c[0x0][0x658] ;  /* 0x00019600ff127b82 */ /* 0x000ee20000000800 */
[----:B------:R-:W-:Y:S01]  /*0c00*/  IMAD.IADD R3, R5, 0x1, R3 ;  /* 0x0000000105037824 */ /* 0x000fe200078e0203 */
[----:B0-----:R-:W-:Y:S01]  /*0c10*/  ISETP.NE.U32.AND P1, PT, R20, RZ, PT ;  /* 0x000000ff1400720c */ /* 0x001fe20003f25070 */
[----:B------:R-:W-:-:S03]  /*0c20*/  IMAD.MOV.U32 R5, RZ, RZ, -0x1 ;  /* 0xffffffffff057424 */ /* 0x000fc600078e00ff */
[----:B------:R-:W-:Y:S02]  /*0c30*/  ISETP.NE.AND.EX P1, PT, R21, RZ, PT, P1 ;  /* 0x000000ff1500720c */ /* 0x000fe40003f25310 */
[----:B------:R-:W0:Y:S01]  /*0c40*/  LDC R13, c[0x0][0x600] ;  /* 0x00018000ff0d7b82 */ /* 0x000e220000000800 */
[-CC-:B-1----:R-:W-:Y:S02]  /*0c50*/  SHF.R.U64 R10, R4, R8.reuse, R3.reuse ;  /* 0x00000008040a7219 */ /* 0x182fe40000001203 */
[----:B------:R-:W-:-:S05]  /*0c60*/  SHF.R.U32.HI R3, RZ, R8, R3 ;  /* 0x00000008ff037219 */ /* 0x000fca0000011603 */
[----:B------:R-:W1:Y:S01]  /*0c70*/  LDC R15, c[0x0][0x648] ;  /* 0x00019200ff0f7b82 */ /* 0x000e620000000800 */
[-CC-:B--2---:R-:W-:Y:S02]  /*0c80*/  SHF.R.U64 R19, R10, R14.reuse, R3.reuse ;  /* 0x0000000e0a137219 */ /* 0x184fe40000001203 */
[----:B------:R-:W-:-:S05]  /*0c90*/  SHF.R.U32.HI R3, RZ, R14, R3 ;  /* 0x0000000eff037219 */ /* 0x000fca0000011603 */
[----:B------:R-:W2:Y:S01]  /*0ca0*/  LDC R17, c[0x0][0x638] ;  /* 0x00018e00ff117b82 */ /* 0x000ea20000000800 */
[-C--:B---3--:R-:W-:Y:S02]  /*0cb0*/  SHF.L.U32 R2, R5, R18.reuse, RZ ;  /* 0x0000001205027219 */ /* 0x088fe400000006ff */
[--C-:B------:R-:W-:Y:S02]  /*0cc0*/  SHF.R.U64 R12, R19, R18, R3.reuse ;  /* 0x00000012130c7219 */ /* 0x100fe40000001203 */
[----:B------:R-:W-:Y:S02]  /*0cd0*/  LOP3.LUT R8, RZ, R2, RZ, 0x33, !PT ;  /* 0x00000002ff087212 */ /* 0x000fe400078e33ff */
[----:B------:R-:W-:Y:S01]  /*0ce0*/  SHF.R.U32.HI R3, RZ, R18, R3 ;  /* 0x00000012ff037219 */ /* 0x000fe20000011603 */
[----:B------:R-:W3:Y:S01]  /*0cf0*/  LDC R16, c[0x0][0x610] ;  /* 0x00018400ff107b82 */ /* 0x000ee20000000800 */
[----:B------:R-:W-:Y:S01]  /*0d00*/  IMAD.MOV.U32 R2, RZ, RZ, R12 ;  /* 0x000000ffff027224 */ /* 0x000fe200078e000c */
[----:B------:R-:W-:Y:S06]  /*0d10*/  @!P1 BRA `(.L_x_10) ;  /* 0x0000000000289947 */ /* 0x000fec0003800000 */
[----:B------:R-:W4:Y:S02]  /*0d20*/  LDC R7, c[0x0][0x64c] ;  /* 0x00019300ff077b82 */ /* 0x000f240000000800 */
[----:B----4-:R-:W-:-:S05]  /*0d30*/  IADD3 R7, P1, R12, R7, RZ ;  /* 0x000000070c077210 */ /* 0x010fca0007f3e0ff */
        /* <DEDUP_REMOVED lines=8> */
.L_x_10:
[----:B-1----:R-:W-:Y:S01]  /*0dc0*/  SHF.R.U64 R4, R2, R15, R3 ;  /* 0x0000000f02047219 */ /* 0x002fe20000001203 */
[----:B0-----:R-:W-:Y:S01]  /*0dd0*/  VIADD R5, R13, 0xffffffff ;  /* 0xffffffff0d057836 */ /* 0x001fe20000000000 */
[----:B------:R-:W-:Y:S02]  /*0de0*/  SHF.L.U32 R2, R11, R18, RZ ;  /* 0x000000120b027219 */ /* 0x000fe400000006ff */
[----:B------:R-:W-:Y:S01]  /*0df0*/  LOP3.LUT R3, R19, R8, RZ, 0xc0, !PT ;  /* 0x0000000813037212 */ /* 0x000fe200078ec0ff */
[----:B------:R-:W-:Y:S01]  /*0e00*/  IMAD.MOV R6, RZ, RZ, -R4 ;  /* 0x000000ffff067224 */ /* 0x000fe200078e0a04 */
[----:B------:R-:W-:Y:S02]  /*0e10*/  SEL R0, R0, R23, !P4 ;  /* 0x0000001700007207 */ /* 0x000fe40006000000 */
[----:B------:R-:W-:Y:S01]  /*0e20*/  LOP3.LUT R5, R10, R5, RZ, 0xc0, !PT ;  /* 0x000000050a057212 */ /* 0x000fe200078ec0ff */
[----:B------:R-:W-:Y:S01]  /*0e30*/  IMAD R3, R2, R4, R3 ;  /* 0x0000000402037224 */ /* 0x000fe200078e0203 */
[----:B------:R-:W-:Y:S01]  /*0e40*/  R2UR UR22, R22 ;  /* 0x00000000161672ca */ /* 0x000fe200000e0000 */
[----:B--2---:R-:W-:-:S02]  /*0e50*/  IMAD R2, R6, R17, R12 ;  /* 0x0000001106027224 */ /* 0x004fc400078e020c */
[----:B---3--:R-:W-:Y:S02]  /*0e60*/  IMAD R0, R3, R16, R0 ;  /* 0x0000001003007224 */ /* 0x008fe400078e0200 */
[----:B------:R-:W-:Y:S02]  /*0e70*/  IMAD R3, R2, R13, R5 ;  /* 0x0000000d02037224 */ /* 0x000fe400078e0205 */
[----:B------:R-:W-:-:S03]  /*0e80*/  IMAD.MOV.U32 R4, RZ, RZ, 0x1 ;  /* 0x00000001ff047424 */ /* 0x000fc600078e00ff */
[----:B------:R-:W-:Y:S02]  /*0e90*/  SEL R2, R3, R0, !P4 ;  /* 0x0000000003027207 */ /* 0x000fe40006000000 */
[----:B------:R-:W-:-:S03]  /*0ea0*/  SEL R0, R0, R3, !P4 ;  /* 0x0000000300007207 */ /* 0x000fc60006000000 */
[----:B------:R0:W-:Y:S04]  /*0eb0*/  STL [R1+0x84], R2 ;  /* 0x0000840201007387 */ /* 0x0001e80000100800 */
[----:B------:R0:W-:Y:S02]  /*0ec0*/  STL [R1+0x88], R0 ;  /* 0x0000880001007387 */ /* 0x0001e40000100800 */
.L_x_8:
[----:B------:R-:W-:-:S08]  /*0ed0*/  NOP ;  /* 0x0000000000007918 */ /* 0x000fd00000000000 */
[----:B------:R-:W2:Y:S02]  /*0ee0*/  USETMAXREG.TRY_ALLOC.CTAPOOL UP0, 0xe8 ;  /* 0x000000e8000079c8 */ /* 0x000ea40008000600 */
[----:B--2---:R-:W-:-:S13]  /*0ef0*/  PLOP3.LUT P1, PT, PT, PT, UP0, 0x80, 0x0 ;  /* 0x000000000000781c */ /* 0x004fda0003f2f008 */
[----:B------:R-:W-:Y:S05]  /*0f00*/  @!P1 BRA `(.L_x_8) ;  /* 0xfffffffc00f09947 */ /* 0x000fea000383ffff */
[----:B------:R-:W-:Y:S01]  /*0f10*/  ULDC.64 UR4, c[0x0][0x598] ;  /* 0x0001660000047ab9 */ /* 0x000fe20000000a00 */
[----:B------:R-:W-:Y:S01]  /*0f20*/  ULDC.64 UR14, c[0x0][0x208] ;  /* 0x00008200000e7ab9 */ /* 0x000fe20000000a00 */
[----:B------:R-:W-:-:S04]  /*0f30*/  ISETP.NE.U32.AND P1, PT, RZ, UR4, PT ;  /* 0x00000004ff007c0c */ /* 0x000fc8000bf25070 */
[----:B------:R-:W-:-:S13]  /*0f40*/  ISETP.NE.AND.EX P1, PT, RZ, UR5, PT, P1 ;  /* 0x00000005ff007c0c */ /* 0x000fda000bf25310 */
[----:B------:R-:W-:Y:S05]  /*0f50*/  @!P1 BRA `(.L_x_11) ;  /* 0x0000000000209947 */ /* 0x000fea0003800000 */
[----:B0-----:R-:W0:Y:S02]  /*0f60*/  LDC.64 R2, c[0x0][0x598] ;  /* 0x00016600ff027b82 */ /* 0x001e240000000a00 */
[----:B0-----:R-:W2:Y:S02]  /*0f70*/  LDG.E.64 R2, desc[UR14][R2.64] ;  /* 0x0000000e02027981 */ /* 0x001ea4000c1e1b00 */
[----:B--2---:R-:W-:-:S04]  /*0f80*/  ISETP.NE.U32.AND P1, PT, R2, RZ, PT ;  /* 0x000000ff0200720c */ /* 0x004fc80003f25070 */
[----:B------:R-:W-:-:S13]  /*0f90*/  ISETP.NE.AND.EX P1, PT, R3, RZ, PT, P1 ;  /* 0x000000ff0300720c */ /* 0x000fda0003f25310 */
[----:B------:R-:W-:Y:S05]  /*0fa0*/  @!P1 BRA `(.L_x_11) ;  /* 0x00000000000c9947 */ /* 0x000fea0003800000 */
[----:B------:R-:W2:Y:S02]  /*0fb0*/  LD.E R2, desc[UR14][R2.64] ;  /* 0x0000000e02027980 */ /* 0x000ea4000c101900 */
[----:B--2---:R-:W-:Y:S01]  /*0fc0*/  R2UR UR20, R2 ;  /* 0x00000000021472ca */ /* 0x004fe200000e0000 */
[----:B------:R-:W-:-:S14]  /*0fd0*/  BRA `(.L_x_12) ;  /* 0x0000000000247947 */ /* 0x000fdc0003800000 */
.L_x_11:
[----:B------:R-:W-:Y:S02]  /*0fe0*/  ULDC.64 UR4, c[0x0][0x588] ;  /* 0x0001620000047ab9 */ /* 0x000fe40000000a00 */
[----:B------:R-:W-:-:S04]  /*0ff0*/  ISETP.NE.U32.AND P1, PT, RZ, UR4, PT ;  /* 0x00000004ff007c0c */ /* 0x000fc8000bf25070 */
[----:B------:R-:W-:-:S13]  /*1000*/  ISETP.NE.AND.EX P1, PT, RZ, UR5, PT, P1 ;  /* 0x00000005ff007c0c */ /* 0x000fda000bf25310 */
[----:B------:R-:W-:Y:S05]  /*1010*/  @!P1 BRA `(.L_x_13) ;  /* 0x0000000000109947 */ /* 0x000fea0003800000 */
[----:B0-----:R-:W0:Y:S02]  /*1020*/  LDC.64 R2, c[0x0][0x588] ;  /* 0x00016200ff027b82 */ /* 0x001e240000000a00 */
[----:B0-----:R-:W2:Y:S02]  /*1030*/  LDG.E R2, desc[UR14][R2.64] ;  /* 0x0000000e02027981 */ /* 0x001ea4000c1e1900 */
[----:B--2---:R-:W-:Y:S01]  /*1040*/  R2UR UR20, R2 ;  /* 0x00000000021472ca */ /* 0x004fe200000e0000 */
[----:B------:R-:W-:-:S14]  /*1050*/  BRA `(.L_x_12) ;  /* 0x0000000000047947 */ /* 0x000fdc0003800000 */
.L_x_13:
[----:B------:R-:W-:-:S05]  /*1060*/  ULDC UR20, c[0x0][0x580] ;  /* 0x0001600000147ab9 */ /* 0x000fca0000000800 */
.L_x_12:
[----:B------:R-:W-:Y:S02]  /*1070*/  ULDC.64 UR4, c[0x0][0x5a0] ;  /* 0x0001680000047ab9 */ /* 0x000fe40000000a00 */
        /* <DEDUP_REMOVED lines=11> */
.L_x_14:
        /* <DEDUP_REMOVED lines=8> */
.L_x_16:
[----:B------:R-:W-:-:S05]  /*11b0*/  ULDC UR21, c[0x0][0x584] ;  /* 0x0001610000157ab9 */ /* 0x000fca0000000800 */
.L_x_15:
[----:B------:R-:W-:-:S13]  /*11c0*/  LOP3.LUT P1, RZ, R4, 0xff, RZ, 0xc0, !PT ;  /* 0x000000ff04ff7812 */ /* 0x000fda000782c0ff */
[----:B------:R-:W-:Y:S05]  /*11d0*/  @!P1 EXIT ;  /* 0x000000000000994d */ /* 0x000fea0003800000 */
[----:B------:R-:W-:Y:S01]  /*11e0*/  ULDC UR4, c[0x0][0x28c] ;  /* 0x0000a30000047ab9 */ /* 0x000fe20000000800 */
[----:B------:R-:W-:Y:S02]  /*11f0*/  ULOP3.LUT UR23, UR13, 0x1, URZ, 0xfc, !UPT ;  /* 0x000000010d177892 */ /* 0x000fe4000f8efc3f */
[----:B------:R-:W-:-:S04]  /*1200*/  UIADD3 UR4, UR4, 0x3f, URZ ;  /* 0x0000003f04047890 */ /* 0x000fc8000fffe03f */
[----:B------:R-:W-:-:S04]  /*1210*/  USHF.R.S32.HI UR5, URZ, 0x1f, UR4 ;  /* 0x0000001f3f057899 */ /* 0x000fc80008011404 */
[----:B------:R-:W-:-:S03]  /*1220*/  ULEA.HI UR5, UR5, UR4, URZ, 0x6 ;  /* 0x0000000405057291 */ /* 0x000fc6000f8f303f */
[----:B------:R-:W-:Y:S01]  /*1230*/  UMOV UR4, URZ ;  /* 0x0000003f00047c82 */ /* 0x000fe20008000000 */
[----:B------:R-:W-:-:S03]  /*1240*/  USHF.R.S32.HI UR9, URZ, 0x6, UR5 ;  /* 0x000000063f097899 */ /* 0x000fc60008011405 */
[----:B------:R-:W-:-:S09]  /*1250*/  UMOV UR5, URZ ;  /* 0x0000003f00057c82 */ /* 0x000fd20008000000 */
.L_x_297:
[----:B0-----:R-:W0:Y:S01]  /*1260*/  S2R R0, SR_TID.X ;  /* 0x0000000000007919 */ /* 0x001e220000002100 */
[----:B--2---:R-:W2:Y:S01]  /*1270*/  S2UR UR17, SR_CgaCtaId ;  /* 0x00000000001179c3 */ /* 0x004ea20000008800 */
[----:B------:R-:W-:Y:S01]  /*1280*/  UMOV UR16, 0x400 ;  /* 0x0000040000107882 */ /* 0x000fe20000000000 */
[----:B------:R-:W-:Y:S01]  /*1290*/  UMOV UR6, URZ ;  /* 0x0000003f00067c82 */ /* 0x000fe20008000000 */
[----:B------:R-:W-:Y:S01]  /*12a0*/  STL [R1+0x74], RZ ;  /* 0x000074ff01007387 */ /* 0x000fe20000100800 */
[----:B------:R-:W-:Y:S01]  /*12b0*/  UMOV UR7, URZ ;  /* 0x0000003f00077c82 */ /* 0x000fe20008000000 */
[----:B------:R-:W-:Y:S01]  /*12c0*/  UMOV UR8, URZ ;  /* 0x0000003f00087c82 */ /* 0x000fe20008000000 */
[----:B------:R-:W-:Y:S01]  /*12d0*/  CS2R R4, SRZ ;  /* 0x0000000000047805 */ /* 0x000fe2000001ff00 */
[----:B------:R-:W-:Y:S01]  /*12e0*/  STL [R1+0x70], RZ ;  /* 0x000070ff01007387 */ /* 0x000fe20000100800 */
[----:B---3--:R-:W3:Y:S01]  /*12f0*/  LDC R2, c[0x0][0x28c] ;  /* 0x0000a300ff027b82 */ /* 0x008ee20000000800 */
[----:B------:R-:W-:-:S02]  /*1300*/  CS2R R6, SRZ ;  /* 0x0000000000067805 */ /* 0x000fc4000001ff00 */
[----:B------:R-:W-:Y:S01]  /*1310*/  CS2R R8, SRZ ;  /* 0x0000000000087805 */ /* 0x000fe2000001ff00 */
[----:B------:R-:W-:Y:S01]  /*1320*/  STL [R1+0x6c], RZ ;  /* 0x00006cff01007387 */ /* 0x000fe20000100800 */
[----:B------:R-:W-:Y:S02]  /*1330*/  CS2R R10, SRZ ;  /* 0x00000000000a7805 */ /* 0x000fe4000001ff00 */
[----:B------:R-:W-:Y:S02]  /*1340*/  CS2R R12, SRZ ;  /* 0x00000000000c7805 */ /* 0x000fe4000001ff00 */
[----:B------:R-:W-:Y:S01]  /*1350*/  CS2R R14, SRZ ;  /* 0x00000000000e7805 */ /* 0x000fe2000001ff00 */
[----:B------:R-:W-:Y:S01]  /*1360*/  STL [R1+0x68], RZ ;  /* 0x000068ff01007387 */ /* 0x000fe20000100800 */
[----:B------:R-:W-:Y:S02]  /*1370*/  CS2R R16, SRZ ;  /* 0x0000000000107805 */ /* 0x000fe4000001ff00 */
[----:B-1----:R-:W-:-:S02]  /*1380*/  CS2R R18, SRZ ;  /* 0x0000000000127805 */ /* 0x002fc4000001ff00 */
[----:B------:R-:W-:Y:S01]  /*1390*/  CS2R R20, SRZ ;  /* 0x0000000000147805 */ /* 0x000fe2000001ff00 */
[----:B------:R-:W-:Y:S01]  /*13a0*/  STL [R1+0x64], RZ ;  /* 0x000064ff01007387 */ /* 0x000fe20000100800 */
[----:B------:R-:W-:Y:S02]  /*13b0*/  CS2R R22, SRZ ;  /* 0x0000000000167805 */ /* 0x000fe4000001ff00 */
[----:B------:R-:W-:Y:S02]  /*13c0*/  CS2R R152, SRZ ;  /* 0x0000000000987805 */ /* 0x000fe4000001ff00 */
[----:B------:R-:W-:Y:S01]  /*13d0*/  CS2R R154, SRZ ;  /* 0x00000000009a7805 */ /* 0x000fe2000001ff00 */
[----:B------:R-:W-:Y:S01]  /*13e0*/  STL [R1+0x60], RZ ;  /* 0x000060ff01007387 */ /* 0x000fe20000100800 */
[----:B------:R-:W-:Y:S02]  /*13f0*/  CS2R R156, SRZ ;  /* 0x00000000009c7805 */ /* 0x000fe4000001ff00 */
[----:B------:R-:W-:-:S02]  /*1400*/  CS2R R158, SRZ ;  /* 0x00000000009e7805 */ /* 0x000fc4000001ff00 */
[----:B------:R-:W-:Y:S01]  /*1410*/  CS2R R160, SRZ ;  /* 0x0000000000a07805 */ /* 0x000fe2000001ff00 */
[----:B------:R-:W-:Y:S01]  /*1420*/  STL [R1+0x5c], RZ ;  /* 0x00005cff01007387 */ /* 0x000fe20000100800 */
[----:B------:R-:W-:Y:S02]  /*1430*/  CS2R R162, SRZ ;  /* 0x0000000000a27805 */ /* 0x000fe4000001ff00 */
[----:B------:R-:W-:Y:S02]  /*1440*/  CS2R R164, SRZ ;  /* 0x0000000000a47805 */ /* 0x000fe4000001ff00 */
[----:B------:R-:W-:Y:S02]  /*1450*/  CS2R R166, SRZ ;  /* 0x0000000000a67805 */ /* 0x000fe4000001ff00 */
[----:B0-----:R-:W-:Y:S01]  /*1460*/  LOP3.LUT R0, R0, 0x80, RZ, 0xc0, !PT ;  /* 0x0000008000007812 */ /* 0x001fe200078ec0ff */
[----:B------:R-:W-:Y:S01]  /*1470*/  STL [R1+0x58], RZ ;  /* 0x000058ff01007387 */ /* 0x000fe20000100800 */
[----:B---3--:R-:W-:-:S02]  /*1480*/  ISETP.GE.AND P1, PT, R2, 0x1, PT ;  /* 0x000000010200780c */ /* 0x008fc40003f26270 */
[----:B------:R-:W-:Y:S02]  /*1490*/  CS2R R2, SRZ ;  /* 0x0000000000027805 */ /* 0x000fe4000001ff00 */
[----:B------:R-:W-:Y:S01]  /*14a0*/  SHF.R.U32.HI R0, RZ, 0x7, R0 ;  /* 0x00000007ff007819 */ /* 0x000fe20000011600 */
[----:B------:R-:W-:Y:S01]  /*14b0*/  STL [R1+0x54], RZ ;  /* 0x000054ff01007387 */ /* 0x000fe20000100800 */
[----:B------:R-:W-:Y:S02]  /*14c0*/  CS2R R168, SRZ ;  /* 0x0000000000a87805 */ /* 0x000fe4000001ff00 */
[----:B------:R-:W-:Y:S02]  /*14d0*/  CS2R R170, SRZ ;  /* 0x0000000000aa7805 */ /* 0x000fe4000001ff00 */
[----:B------:R-:W-:Y:S01]  /*14e0*/  CS2R R172, SRZ ;  /* 0x0000000000ac7805 */ /* 0x000fe2000001ff00 */
[----:B------:R-:W-:Y:S01]  /*14f0*/  STL [R1+0x50], RZ ;  /* 0x000050ff01007387 */ /* 0x000fe20000100800 */
[----:B------:R-:W-:-:S02]  /*1500*/  CS2R R174, SRZ ;  /* 0x0000000000ae7805 */ /* 0x000fc4000001ff00 */
[----:B------:R-:W-:Y:S02]  /*1510*/  CS2R R176, SRZ ;  /* 0x0000000000b07805 */ /* 0x000fe4000001ff00 */
[----:B------:R-:W-:Y:S01]  /*1520*/  CS2R R178, SRZ ;  /* 0x0000000000b27805 */ /* 0x000fe2000001ff00 */
[----:B------:R-:W0:Y:S01]  /*1530*/  SHFL.IDX PT, R0, R0, RZ, 0x1f ;  /* 0x00001fff00007589 */ /* 0x000e2200000e0000 */
[----:B------:R-:W-:Y:S02]  /*1540*/  CS2R R180, SRZ ;  /* 0x0000000000b47805 */ /* 0x000fe4000001ff00 */
[----:B------:R-:W-:Y:S02]  /*1550*/  CS2R R182, SRZ ;  /* 0x0000000000b67805 */ /* 0x000fe4000001ff00 */
[----:B------:R-:W-:Y:S01]  /*1560*/  CS2R R184, SRZ ;  /* 0x0000000000b87805 */ /* 0x000fe2000001ff00 */
[----:B------:R1:W-:Y:S01]  /*1570*/  STL [R1+0x4c], RZ ;  /* 0x00004cff01007387 */ /* 0x0003e20000100800 */
[----:B------:R-:W-:-:S02]  /*1580*/  CS2R R186, SRZ ;  /* 0x0000000000ba7805 */ /* 0x000fc4000001ff00 */
[----:B------:R-:W-:Y:S02]  /*1590*/  CS2R R188, SRZ ;  /* 0x0000000000bc7805 */ /* 0x000fe4000001ff00 */
[----:B------:R-:W-:Y:S01]  /*15a0*/  CS2R R190, SRZ ;  /* 0x0000000000be7805 */ /* 0x000fe2000001ff00 */
[----:B------:R1:W-:Y:S01]  /*15b0*/  STL [R1+0x48], RZ ;  /* 0x000048ff01007387 */ /* 0x0003e20000100800 */
        /* <DEDUP_REMOVED lines=14> */
[----:B------:R-:W-:Y:S02]  /*16a0*/  CS2R R214, SRZ ;  /* 0x0000000000d67805 */ /* 0x000fe4000001ff00 */
[----:B0-----:R-:W-:Y:S01]  /*16b0*/  R2UR UR11, R0 ;  /* 0x00000000000b72ca */ /* 0x001fe200000e0000 */
[----:B------:R1:W-:Y:S01]  /*16c0*/  STL [R1+0x38], RZ ;  /* 0x000038ff01007387 */ /* 0x0003e20000100800 */
[----:B------:R-:W-:Y:S01]  /*16d0*/  IMAD.MOV.U32 R0, RZ, RZ, RZ ;  /* 0x000000ffff007224 */ /* 0x000fe200078e00ff */
[----:B------:R-:W-:Y:S02]  /*16e0*/  CS2R R216, SRZ ;  /* 0x0000000000d87805 */ /* 0x000fe4000001ff00 */
[----:B------:R-:W-:Y:S01]  /*16f0*/  CS2R R218, SRZ ;  /* 0x0000000000da7805 */ /* 0x000fe2000001ff00 */
[----:B------:R1:W-:Y:S01]  /*1700*/  STL [R1+0x34], RZ ;  /* 0x000034ff01007387 */ /* 0x0003e20000100800 */
[----:B------:R-:W-:-:S02]  /*1710*/  CS2R R220, SRZ ;  /* 0x0000000000dc7805 */ /* 0x000fc4000001ff00 */
[----:B------:R-:W-:Y:S02]  /*1720*/  CS2R R222, SRZ ;  /* 0x0000000000de7805 */ /* 0x000fe4000001ff00 */
[----:B------:R-:W-:Y:S01]  /*1730*/  CS2R R224, SRZ ;  /* 0x0000000000e07805 */ /* 0x000fe2000001ff00 */
[----:B------:R1:W-:Y:S01]  /*1740*/  STL [R1+0x30], RZ ;  /* 0x000030ff01007387 */ /* 0x0003e20000100800 */
[----:B------:R-:W-:Y:S01]  /*1750*/  IMAD.MOV.U32 R226, RZ, RZ, RZ ;  /* 0x000000ffffe27224 */ /* 0x000fe200078e00ff */
[----:B------:R-:W-:Y:S01]  /*1760*/  CS2R R88, SRZ ;  /* 0x0000000000587805 */ /* 0x000fe2000001ff00 */
[----:B------:R-:W-:Y:S01]  /*1770*/  IMAD.U32 R227, RZ, RZ, UR4 ;  /* 0x00000004ffe37e24 */ /* 0x000fe2000f8e00ff */
[----:B------:R1:W-:Y:S01]  /*1780*/  STL [R1+0x2c], RZ ;  /* 0x00002cff01007387 */ /* 0x0003e20000100800 */
[----:B------:R-:W-:Y:S01]  /*1790*/  ULEA.HI UR10, UR11, UR11, URZ, 0x1 ;  /* 0x0000000b0b0a7291 */ /* 0x000fe2000f8f083f */
[----:B------:R-:W-:Y:S02]  /*17a0*/  CS2R R90, SRZ ;  /* 0x00000000005a7805 */ /* 0x000fe4000001ff00 */
[----:B------:R-:W-:Y:S01]  /*17b0*/  CS2R R92, SRZ ;  /* 0x00000000005c7805 */ /* 0x000fe2000001ff00 */
[----:B------:R1:W-:Y:S01]  /*17c0*/  STL [R1+0x28], RZ ;  /* 0x000028ff01007387 */ /* 0x0003e20000100800 */
[----:B------:R-:W-:Y:S01]  /*17d0*/  ULOP3.LUT UR12, UR10, 0xffffe, URZ, 0xc0, !UPT ;  /* 0x000ffffe0a0c7892 */ /* 0x000fe2000f8ec03f */
[----:B------:R-:W-:Y:S01]  /*17e0*/  CS2R R94, SRZ ;  /* 0x00000000005e7805 */ /* 0x000fe2000001ff00 */
[----:B--2---:R-:W-:Y:S01]  /*17f0*/  ULEA UR10, UR17, UR16, 0x18 ;  /* 0x00000010110a7291 */ /* 0x004fe2000f8ec03f */
[----:B------:R1:W-:Y:S01]  /*1800*/  STL [R1+0x24], RZ ;  /* 0x000024ff01007387 */ /* 0x0003e20000100800 */
[----:B------:R-:W-:Y:S01]  /*1810*/  UIADD3 UR12, UR11, -UR12, URZ ;  /* 0x8000000c0b0c7290 */ /* 0x000fe2000fffe03f */
[----:B------:R-:W-:-:S02]  /*1820*/  CS2R R96, SRZ ;  /* 0x0000000000607805 */ /* 0x000fc4000001ff00 */
[----:B------:R-:W-:Y:S01]  /*1830*/  CS2R R98, SRZ ;  /* 0x0000000000627805 */ /* 0x000fe2000001ff00 */
[----:B------:R1:W-:Y:S01]  /*1840*/  STL [R1+0x20], RZ ;  /* 0x000020ff01007387 */ /* 0x0003e20000100800 */
[----:B------:R-:W-:Y:S01]  /*1850*/  ULEA UR12, UR12, UR10, 0xc ;  /* 0x0000000a0c0c7291 */ /* 0x000fe2000f8e603f */
[----:B------:R-:W-:Y:S02]  /*1860*/  CS2R R100, SRZ ;  /* 0x0000000000647805 */ /* 0x000fe4000001ff00 */
[----:B------:R-:W-:Y:S01]  /*1870*/  CS2R R102, SRZ ;  /* 0x0000000000667805 */ /* 0x000fe2000001ff00 */
[----:B------:R1:W-:Y:S01]  /*1880*/  STL [R1+0x1c], RZ ;  /* 0x00001cff01007387 */ /* 0x0003e20000100800 */
[----:B------:R-:W-:Y:S01]  /*1890*/  UIADD3 UR12, UR12, 0x100, URZ ;  /* 0x000001000c0c7890 */ /* 0x000fe2000fffe03f */
[----:B------:R-:W-:Y:S02]  /*18a0*/  CS2R R104, SRZ ;  /* 0x0000000000687805 */ /* 0x000fe4000001ff00 */
[----:B------:R-:W-:Y:S01]  /*18b0*/  CS2R R106, SRZ ;  /* 0x00000000006a7805 */ /* 0x000fe2000001ff00 */
[----:B------:R1:W-:Y:S01]  /*18c0*/  STL [R1+0x18], RZ ;  /* 0x000018ff01007387 */ /* 0x0003e20000100800 */
[----:B------:R-:W-:Y:S01]  /*18d0*/  USHF.R.U32.HI UR11, URZ, 0x4, UR12 ;  /* 0x000000043f0b7899 */ /* 0x000fe2000801160c */
[----:B------:R-:W-:-:S02]  /*18e0*/  CS2R R108, SRZ ;  /* 0x00000000006c7805 */ /* 0x000fc4000001ff00 */
[----:B------:R-:W-:Y:S01]  /*18f0*/  CS2R R110, SRZ ;  /* 0x00000000006e7805 */ /* 0x000fe2000001ff00 */
[----:B------:R1:W-:Y:S01]  /*1900*/  STL [R1+0x14], RZ ;  /* 0x000014ff01007387 */ /* 0x0003e20000100800 */
[----:B------:R-:W-:Y:S01]  /*1910*/  ULOP3.LUT UR11, UR11, 0x3fff, URZ, 0xc0, !UPT ;  /* 0x00003fff0b0b7892 */ /* 0x000fe2000f8ec03f */
[----:B------:R-:W-:Y:S01]  /*1920*/  CS2R R112, SRZ ;  /* 0x0000000000707805 */ /* 0x000fe2000001ff00 */
[----:B------:R-:W-:Y:S01]  /*1930*/  UMOV UR12, UR5 ;  /* 0x00000005000c7c82 */ /* 0x000fe20008000000 */
        /* <DEDUP_REMOVED lines=16> */
[----:B------:R1:W-:Y:S01]  /*1a40*/  STL [R1], RZ ;  /* 0x000000ff01007387 */ /* 0x0003e20000100800 */
[----:B------:R-:W-:Y:S02]  /*1a50*/  CS2R R138, SRZ ;  /* 0x00000000008a7805 */ /* 0x000fe4000001ff00 */
[----:B------:R-:W-:Y:S02]  /*1a60*/  CS2R R140, SRZ ;  /* 0x00000000008c7805 */ /* 0x000fe4000001ff00 */
[----:B------:R-:W-:Y:S02]  /*1a70*/  CS2R R142, SRZ ;  /* 0x00000000008e7805 */ /* 0x000fe4000001ff00 */
[----:B------:R-:W-:-:S02]  /*1a80*/  CS2R R144, SRZ ;  /* 0x0000000000907805 */ /* 0x000fc4000001ff00 */
[----:B------:R-:W-:Y:S02]  /*1a90*/  CS2R R146, SRZ ;  /* 0x0000000000927805 */ /* 0x000fe4000001ff00 */
[----:B------:R-:W-:Y:S02]  /*1aa0*/  CS2R R148, SRZ ;  /* 0x0000000000947805 */ /* 0x000fe4000001ff00 */
[----:B------:R-:W-:Y:S02]  /*1ab0*/  CS2R R150, SRZ ;  /* 0x0000000000967805 */ /* 0x000fe4000001ff00 */
[----:B------:R-:W-:Y:S02]  /*1ac0*/  CS2R R24, SRZ ;  /* 0x0000000000187805 */ /* 0x000fe4000001ff00 */
[----:B------:R-:W-:Y:S02]  /*1ad0*/  CS2R R26, SRZ ;  /* 0x00000000001a7805 */ /* 0x000fe4000001ff00 */
[----:B----4-:R-:W-:-:S02]  /*1ae0*/  CS2R R28, SRZ ;  /* 0x00000000001c7805 */ /* 0x010fc4000001ff00 */
[----:B------:R-:W-:Y:S02]  /*1af0*/  CS2R R30, SRZ ;  /* 0x00000000001e7805 */ /* 0x000fe4000001ff00 */
[----:B------:R-:W-:Y:S02]  /*1b00*/  CS2R R32, SRZ ;  /* 0x0000000000207805 */ /* 0x000fe4000001ff00 */
        /* <DEDUP_REMOVED lines=26> */
[----:B------:R-:W-:Y:S01]  /*1cb0*/  CS2R R86, SRZ ;  /* 0x0000000000567805 */ /* 0x000fe2000001ff00 */
[----:B-1----:R-:W-:Y:S06]  /*1cc0*/  @!P1 BRA `(.L_x_17) ;  /* 0x0000001000889947 */ /* 0x002fec0003800000 */
[----:B------:R-:W-:-:S06]  /*1cd0*/  UISETP.NE.AND UP0, UPT, UR23, 0x3, UPT ;  /* 0x000000031700788c */ /* 0x000fcc000bf05270 */
[----:B------:R-:W-:-:S13]  /*1ce0*/  PLOP3.LUT P2, PT, PT, PT, UP0, 0x80, 0x0 ;  /* 0x000000000000781c */ /* 0x000fda0003f4f008 */
[----:B------:R-:W-:Y:S05]  /*1cf0*/  @!P2 BRA `(.L_x_18) ;  /* 0x000000000004a947 */ /* 0x000fea0003800000 */
[----:B------:R-:W-:Y:S01]  /*1d00*/  BPT.TRAP 0x1 ;  /* 0x000000040000795c */ /* 0x000fe20000300000 */
.L_x_18:
[----:B------:R-:W-:Y:S01]  /*1d10*/  ULEA UR6, UR5, UR10, 0x3 ;  /* 0x0000000a05067291 */ /* 0x000fe2000f8e183f */
[----:B------:R-:W-:-:S05]  /*1d20*/  IMAD.U32 R0, RZ, RZ, UR4 ;  /* 0x00000004ff007e24 */ /* 0x000fca000f8e00ff */
[----:B------:R-:W-:-:S04]  /*1d30*/  SHF.L.U32 R0, R0, 0x1f, RZ ;  /* 0x0000001f00007819 */ /* 0x000fc800000006ff */
[----:B------:R0:W1:Y:S01]  /*1d40*/  SYNCS.PHASECHK.TRANS64.TRYWAIT P1, [UR6], R0 ;  /* 0x00000000ff0075a7 */ /* 0x0000620008020146 */
[----:B------:R-:W-:Y:S05]  /*1d50*/  @!P2 BRA `(.L_x_19) ;  /* 0x000000000004a947 */ /* 0x000fea0003800000 */
[----:B------:R-:W-:Y:S01]  /*1d60*/  BPT.TRAP 0x1 ;  /* 0x000000040000795c */ /* 0x000fe20000300000 */
.L_x_19:
[----:B-1----:R-:W-:Y:S05]  /*1d70*/  @P1 BRA `(.L_x_20) ;  /* 0x0000000000081947 */ /* 0x002fea0003800000 */
[----:B------:R-:W1:Y:S02]  /*1d80*/  SYNCS.PHASECHK.TRANS64.TRYWAIT P1, [UR6], R0 ;  /* 0x00000000ff0075a7 */ /* 0x000e640008020146 */
[----:B-1----:R-:W-:Y:S05]  /*1d90*/  @!P1 BRA `(.L_x_21) ;  /* 0x000000e4009c9947 */ /* 0x002fea0003800000 */
.L_x_20:
[----:B------:R-:W-:Y:S01]  /*1da0*/  UIADD3 UR6, UR10, 0x10100, URZ ;  /* 0x000101000a067890 */ /* 0x000fe2000fffe03f */
[----:B------:R-:W-:Y:S01]  /*1db0*/  WARPGROUP.ARRIVE ;  /* 0x00000000000079c5 */ /* 0x000fe20000000000 */
[----:B------:R-:W-:Y:S01]  /*1dc0*/  ULOP3.LUT UR7, UR11, 0x10000, URZ, 0xfc, !UPT ;  /* 0x000100000b077892 */ /* 0x000fe2000f8efc3f */
[----:B------:R2:W-:Y:S01]  /*1dd0*/  STL [R1+0x74], RZ ;  /* 0x000074ff01007387 */ /* 0x0005e20000100800 */
[----:B------:R-:W-:Y:S01]  /*1de0*/  USHF.R.U32.HI UR6, URZ, 0x4, UR6 ;  /* 0x000000043f067899 */ /* 0x000fe20008011606 */
[----:B01----:R-:W-:Y:S01]  /*1df0*/  IMAD.MOV.U32 R0, RZ, RZ, RZ ;  /* 0x000000ffff007224 */ /* 0x003fe200078e00ff */
[----:B------:R-:W-:Y:S01]  /*1e00*/  ULEA UR7, UR5, UR7, 0xa ;  /* 0x0000000705077291 */ /* 0x000fe2000f8e503f */
[----:B------:R2:W-:Y:S01]  /*1e10*/  STL [R1+0x70], RZ ;  /* 0x000070ff01007387 */ /* 0x0005e20000100800 */
[----:B------:R-:W-:Y:S01]  /*1e20*/  ULOP3.LUT UR6, UR6, 0x3fff, URZ, 0xc0, !UPT ;  /* 0x00003fff06067892 */ /* 0x000fe2000f8ec03f */
[----:B------:R-:W-:Y:S01]  /*1e30*/  CS2R R2, SRZ ;  /* 0x0000000000027805 */ /* 0x000fe2000001ff00 */
[----:B------:R-:W-:Y:S01]  /*1e40*/  UMOV UR17, 0x80000020 ;  /* 0x8000002000117882 */ /* 0x000fe20000000000 */
[----:B------:R-:W-:Y:S01]  /*1e50*/  UMOV UR19, 0x80000020 ;  /* 0x8000002000137882 */ /* 0x000fe20000000000 */
[----:B------:R-:W-:Y:S01]  /*1e60*/  ULOP3.LUT UR6, UR6, 0x10000, URZ, 0xfc, !UPT ;  /* 0x0001000006067892 */ /* 0x000fe2000f8efc3f */
[----:B------:R2:W-:Y:S01]  /*1e70*/  STL [R1+0x6c], RZ ;  /* 0x00006cff01007387 */ /* 0x0005e20000100800 */
[----:B------:R-:W-:Y:S01]  /*1e80*/  UMOV UR16, UR7 ;  /* 0x0000000700107c82 */ /* 0x000fe20008000000 */
[----:B------:R-:W-:Y:S01]  /*1e90*/  CS2R R4, SRZ ;  /* 0x0000000000047805 */ /* 0x000fe2000001ff00 */
[----:B------:R-:W-:Y:S01]  /*1ea0*/  ULEA UR8, UR5, UR6, 0x9 ;  /* 0x0000000605087291 */ /* 0x000fe2000f8e483f */
[----:B------:R2:W-:Y:S01]  /*1eb0*/  STL [R1+0x68], RZ ;  /* 0x000068ff01007387 */ /* 0x0005e20000100800 */
[----:B------:R-:W-:Y:S01]  /*1ec0*/  CS2R R6, SRZ ;  /* 0x0000000000067805 */ /* 0x000fe2000001ff00 */
[----:B------:R-:W-:Y:S01]  /*1ed0*/  UMOV UR6, 0x2 ;  /* 0x0000000200067882 */ /* 0x000fe20000000000 */
[----:B------:R-:W-:Y:S01]  /*1ee0*/  CS2R R8, SRZ ;  /* 0x0000000000087805 */ /* 0x000fe2000001ff00 */
[----:B------:R2:W-:Y:S01]  /*1ef0*/  STL [R1+0x64], RZ ;  /* 0x000064ff01007387 */ /* 0x0005e20000100800 */
[----:B------:R-:W-:Y:S01]  /*1f00*/  CS2R R10, SRZ ;  /* 0x00000000000a7805 */ /* 0x000fe2000001ff00 */
[----:B------:R-:W-:Y:S01]  /*1f10*/  UMOV UR18, UR8 ;  /* 0x0000000800127c82 */ /* 0x000fe20008000000 */
[----:B------:R-:W-:Y:S01]  /*1f20*/  CS2R R12, SRZ ;  /* 0x00000000000c7805 */ /* 0x000fe2000001ff00 */
[----:B------:R-:W-:Y:S01]  /*1f30*/  QGMMA.64x128x32.F32.E5M2.E5M2 R88, gdesc[UR16], RZ, !UPT ;  /* 0x01e00000105879f3 */ /* 0x000fe2000c7038ff */
[----:B------:R-:W-:Y:S01]  /*1f40*/  UIADD3 UR16, UR7, 0x200, URZ ;  /* 0x0000020007107890 */ /* 0x000fe2000fffe03f */
[----:B------:R2:W-:Y:S01]  /*1f50*/  STL [R1+0x60], RZ ;  /* 0x000060ff01007387 */ /* 0x0005e20000100800 */
[----:B------:R-:W-:Y:S01]  /*1f60*/  UMOV UR17, 0x80000020 ;  /* 0x8000002000117882 */ /* 0x000fe20000000000 */
[----:B------:R-:W-:-:S02]  /*1f70*/  CS2R R14, SRZ ;  /* 0x00000000000e7805 */ /* 0x000fc4000001ff00 */
[----:B------:R-:W-:Y:S01]  /*1f80*/  CS2R R16, SRZ ;  /* 0x0000000000107805 */ /* 0x000fe2000001ff00 */
[----:B------:R2:W-:Y:S01]  /*1f90*/  STL [R1+0x5c], RZ ;  /* 0x00005cff01007387 */ /* 0x0005e20000100800 */
[----:B------:R-:W-:Y:S02]  /*1fa0*/  CS2R R18, SRZ ;  /* 0x0000000000127805 */ /* 0x000fe4000001ff00 */
[----:B------:R-:W-:Y:S02]  /*1fb0*/  CS2R R20, SRZ ;  /* 0x0000000000147805 */ /* 0x000fe4000001ff00 */
[----:B------:R-:W-:Y:S01]  /*1fc0*/  CS2R R22, SRZ ;  /* 0x0000000000167805 */ /* 0x000fe2000001ff00 */
[----:B------:R2:W-:Y:S01]  /*1fd0*/  STL [R1+0x58], RZ ;  /* 0x000058ff01007387 */ /* 0x0005e20000100800 */
[----:B------:R-:W-:Y:S01]  /*1fe0*/  CS2R R152, SRZ ;  /* 0x0000000000987805 */ /* 0x000fe2000001ff00 */
[----:B------:R-:W-:Y:S01]  /*1ff0*/  QGMMA.64x128x32.F32.E5M2.E5M2 R24, gdesc[UR16], RZ, !UPT ;  /* 0x01e00000101879f3 */ /* 0x000fe2000c7038ff */
[----:B------:R-:W-:Y:S01]  /*2000*/  UIADD3 UR16, UR7, 0x2, URZ ;  /* 0x0000000207107890 */ /* 0x000fe2000fffe03f */
[----:B------:R2:W-:Y:S01]  /*2010*/  STL [R1+0x54], RZ ;  /* 0x000054ff01007387 */ /* 0x0005e20000100800 */
[----:B------:R-:W-:Y:S01]  /*2020*/  UIADD3 UR18, UR8, 0x2, URZ ;  /* 0x0000000208127890 */ /* 0x000fe2000fffe03f */
[----:B------:R-:W-:Y:S01]  /*2030*/  CS2R R154, SRZ ;  /* 0x00000000009a7805 */ /* 0x000fe2000001ff00 */
[----:B------:R-:W-:Y:S01]  /*2040*/  UMOV UR17, 0x80000020 ;  /* 0x8000002000117882 */ /* 0x000fe20000000000 */
        /* <DEDUP_REMOVED lines=9> */
[----:B------:R-:W-:Y:S02]  /*20e0*/  CS2R R166, SRZ ;  /* 0x0000000000a67805 */ /* 0x000fe4000001ff00 */
        /* <DEDUP_REMOVED lines=39> */
[----:B------:R-:W-:-:S03]  /*2360*/  IMAD.MOV.U32 R226, RZ, RZ, RZ ;  /* 0x000000ffffe27224 */ /* 0x000fc600078e00ff */
[----:B------:R2:W-:Y:S04]  /*2370*/  STL [R1+0x1c], RZ ;  /* 0x00001cff01007387 */ /* 0x0005e80000100800 */
[----:B------:R2:W-:Y:S04]  /*2380*/  STL [R1+0x18], RZ ;  /* 0x000018ff01007387 */ /* 0x0005e80000100800 */
[----:B------:R2:W-:Y:S04]  /*2390*/  STL [R1+0x14], RZ ;  /* 0x000014ff01007387 */ /* 0x0005e80000100800 */
[----:B------:R2:W-:Y:S04]  /*23a0*/  STL [R1+0x10], RZ ;  /* 0x000010ff01007387 */ /* 0x0005e80000100800 */
[----:B------:R2:W-:Y:S04]  /*23b0*/  STL [R1+0xc], RZ ;  /* 0x00000cff01007387 */ /* 0x0005e80000100800 */
[----:B------:R2:W-:Y:S04]  /*23c0*/  STL [R1+0x8], RZ ;  /* 0x000008ff01007387 */ /* 0x0005e80000100800 */
[----:B------:R2:W-:Y:S04]  /*23d0*/  STL [R1+0x4], RZ ;  /* 0x000004ff01007387 */ /* 0x0005e80000100800 */
[----:B------:R2:W-:Y:S01]  /*23e0*/  STL [R1], RZ ;  /* 0x000000ff01007387 */ /* 0x0005e20000100800 */
[----:B------:R-:W-:Y:S01]  /*23f0*/  QGMMA.64x128x32.F32.E5M2.E5M2 R88, gdesc[UR16], R88 ;  /* 0x01e00000105879f3 */ /* 0x000fe20008703858 */
[----:B------:R-:W-:Y:S01]  /*2400*/  UIADD3 UR16, UR7, 0x202, URZ ;  /* 0x0000020207107890 */ /* 0x000fe2000fffe03f */
[----:B------:R-:W-:-:S02]  /*2410*/  UMOV UR17, 0x80000020 ;  /* 0x8000002000117882 */ /* 0x000fc40000000000 */
[----:B------:R-:W-:Y:S02]  /*2420*/  ULDC UR7, c[0x0][0x50c] ;  /* 0x0001430000077ab9 */ /* 0x000fe40000000800 */
[----:B------:R-:W-:-:S04]  /*2430*/  UISETP.NE.AND UP0, UPT, UR7, 0x2, UPT ;  /* 0x000000020700788c */ /* 0x000fc8000bf05270 */
[----:B------:R-:W-:Y:S02]  /*2440*/  USEL UR7, URZ, 0x1, UP0 ;  /* 0x000000013f077887 */ /* 0x000fe40008000000 */
[----:B------:R-:W-:Y:S04]  /*2450*/  QGMMA.64x128x32.F32.E5M2.E5M2 R24, gdesc[UR16], R24, gsb0 ;  /* 0x01e00000101879f3 */ /* 0x000fe80008003818 */
[----:B------:R-:W-:-:S13]  /*2460*/  ISETP.NE.AND P1, PT, RZ, UR7, PT ;  /* 0x00000007ff007c0c */ /* 0x000fda000bf25270 */
[----:B--2---:R-:W-:Y:S05]  /*2470*/  @!P1 BRA `(.L_x_22) ;  /* 0x0000000800809947 */ /* 0x004fea0003800000 */
[----:B------:R-:W-:Y:S02]  /*2480*/  WARPGROUP.DEPBAR.LE gsb0, 0x0 ;  /* 0x00008000000079c5 */ /* 0x000fe40000010000 */
[----:B------:R-:W-:-:S01]  /*2490*/  FADD R227, RZ, R58 ;  /* 0x0000003affe37221 */ /* 0x000fc20000000000 */
[----:B------:R-:W-:Y:S01]  /*24a0*/  FADD R226, RZ, R88 ;  /* 0x00000058ffe27221 */ /* 0x000fe20000000000 */
[----:B------:R-:W-:-:S01]  /*24b0*/  FADD R225, RZ, R89 ;  /* 0x00000059ffe17221 */ /* 0x000fc20000000000 */
[----:B------:R-:W-:Y:S01]  /*24c0*/  FADD R224, RZ, R90 ;  /* 0x0000005affe07221 */ /* 0x000fe20000000000 */
[----:B------:R-:W-:-:S01]  /*24d0*/  FADD R223, RZ, R91 ;  /* 0x0000005bffdf7221 */ /* 0x000fc20000000000 */
[----:B------:R0:W-:Y:S01]  /*24e0*/  STL [R1], R227 ;  /* 0x000000e301007387 */ /* 0x0001e20000100800 */
[----:B------:R-:W-:-:S01]  /*24f0*/  FADD R222, RZ, R92 ;  /* 0x0000005cffde7221 */ /* 0x000fc20000000000 */
[----:B------:R-:W-:Y:S01]  /*2500*/  FADD R221, RZ, R93 ;  /* 0x0000005dffdd7221 */ /* 0x000fe20000000000 */
[----:B------:R-:W-:-:S01]  /*2510*/  FADD R220, RZ, R94 ;  /* 0x0000005effdc7221 */ /* 0x000fc20000000000 */
[----:B------:R-:W-:Y:S01]  /*2520*/  FADD R219, RZ, R95 ;  /* 0x0000005fffdb7221 */ /* 0x000fe20000000000 */
[----:B------:R-:W-:-:S01]  /*2530*/  FADD R218, RZ, R96 ;  /* 0x00000060ffda7221 */ /* 0x000fc20000000000 */
[----:B------:R-:W-:Y:S01]  /*2540*/  FADD R217, RZ, R97 ;  /* 0x00000061ffd97221 */ /* 0x000fe20000000000 */
[----:B------:R-:W-:-:S01]  /*2550*/  FADD R216, RZ, R98 ;  /* 0x00000062ffd87221 */ /* 0x000fc20000000000 */
[----:B------:R-:W-:Y:S01]  /*2560*/  FADD R215, RZ, R99 ;  /* 0x00000063ffd77221 */ /* 0x000fe20000000000 */
[----:B------:R-:W-:-:S01]  /*2570*/  FADD R214, RZ, R100 ;  /* 0x00000064ffd67221 */ /* 0x000fc20000000000 */
[----:B0-----:R-:W-:Y:S01]  /*2580*/  FADD R227, RZ, R59 ;  /* 0x0000003bffe37221 */ /* 0x001fe20000000000 */
[----:B------:R-:W-:-:S01]  /*2590*/  FADD R213, RZ, R101 ;  /* 0x00000065ffd57221 */ /* 0x000fc20000000000 */
[----:B------:R-:W-:Y:S01]  /*25a0*/  FADD R212, RZ, R102 ;  /* 0x00000066ffd47221 */ /* 0x000fe20000000000 */
[----:B------:R-:W-:-:S01]  /*25b0*/  FADD R211, RZ, R103 ;  /* 0x00000067ffd37221 */ /* 0x000fc20000000000 */
[----:B------:R-:W-:Y:S01]  /*25c0*/  FADD R210, RZ, R104 ;  /* 0x00000068ffd27221 */ /* 0x000fe20000000000 */
[----:B------:R0:W-:Y:S01]  /*25d0*/  STL [R1+0x4], R227 ;  /* 0x000004e301007387 */ /* 0x0001e20000100800 */
        /* <DEDUP_REMOVED lines=93> */
[----:B------:R-:W-:Y:S01]  /*2bb0*/  UMOV UR6, URZ ;  /* 0x0000003f00067c82 */ /* 0x000fe20008000000 */
[----:B0-----:R-:W-:-:S05]  /*2bc0*/  FADD R227, RZ, R66 ;  /* 0x00000042ffe37221 */ /* 0x001fca0000000000 */
[----:B------:R0:W-:Y:S02]  /*2bd0*/  STL [R1+0x20], R227 ;  /* 0x000020e301007387 */ /* 0x0001e40000100800 */
        /* <DEDUP_REMOVED lines=42> */
.L_x_22:
[----:B------:R-:W-:-:S04]  /*2e80*/  UIADD3 UR12, UR5, 0x1, URZ ;  /* 0x00000001050c7890 */ /* 0x000fc8000fffe03f */
[----:B------:R-:W-:-:S04]  /*2e90*/  UISETP.NE.AND UP0, UPT, UR12, 0x4, UPT ;  /* 0x000000040c00788c */ /* 0x000fc8000bf05270 */
[----:B------:R-:W-:Y:S02]  /*2ea0*/  USEL UR8, URZ, 0x1, UP0 ;  /* 0x000000013f087887 */ /* 0x000fe40008000000 */
[----:B------:R-:W-:Y:S02]  /*2eb0*/  USEL UR12, UR12, URZ, UP0 ;  /* 0x0000003f0c0c7287 */ /* 0x000fe40008000000 */
[----:B------:R-:W-:-:S06]  /*2ec0*/  ULOP3.LUT UR8, UR4, UR8, URZ, 0x3c, !UPT ;  /* 0x0000000804087292 */ /* 0x000fcc000f8e3c3f */
[----:B0-----:R-:W-:Y:S01]  /*2ed0*/  IMAD.U32 R227, RZ, RZ, UR8 ;  /* 0x00000008ffe37e24 */ /* 0x001fe2000f8e00ff */
[----:B------:R-:W-:-:S06]  /*2ee0*/  UMOV UR8, 0x1 ;  /* 0x0000000100087882 */ /* 0x000fcc0000000000 */
.L_x_17:
[----:B------:R-:W-:-:S04]  /*2ef0*/  UISETP.LT.AND UP0, UPT, UR9, 0x1, UPT ;  /* 0x000000010900788c */ /* 0x000fc8000bf01270 */
[----:B------:R-:W-:-:S04]  /*2f00*/  USEL UR16, UR9, 0x1, UP0 ;  /* 0x0000000109107887 */ /* 0x000fc80008000000 */
[----:B------:R-:W-:-:S04]  /*2f10*/  UIADD3 UR16, UR9, -UR16, URZ ;  /* 0x8000001009107290 */ /* 0x000fc8000fffe03f */
[----:B------:R-:W-:-:S06]  /*2f20*/  UISETP.GE.AND UP0, UPT, UR16, 0x1, UPT ;  /* 0x000000011000788c */ /* 0x000fcc000bf06270 */
[----:B------:R-:W-:-:S13]  /*2f30*/  PLOP3.LUT P1, PT, PT, PT, UP0, 0x80, 0x0 ;  /* 0x000000000000781c */ /* 0x000fda0003f2f008 */
[----:B------:R-:W-:Y:S05]  /*2f40*/  @!P1 BRA `(.L_x_23) ;  /* 0x0000001000b49947 */ /* 0x000fea0003800000 */
[----:B------:R-:W-:Y:S01]  /*2f50*/  IMAD.U32 R228, RZ, RZ, UR16 ;  /* 0x00000010ffe47e24 */ /* 0x000fe2000f8e00ff */
[----:B------:R-:W-:Y:S01]  /*2f60*/  UMOV UR24, UR5 ;  /* 0x0000000500187c82 */ /* 0x000fe20008000000 */
[----:B------:R-:W-:-:S05]  /*2f70*/  ULDC UR25, c[0x0][0x50c] ;  /* 0x0001430000197ab9 */ /* 0x000fca0000000800 */
.L_x_31:
[----:B------:R-:W-:-:S06]  /*2f80*/  UISETP.NE.AND UP0, UPT, UR23, 0x3, UPT ;  /* 0x000000031700788c */ /* 0x000fcc000bf05270 */
[----:B------:R-:W-:-:S13]  /*2f90*/  PLOP3.LUT P2, PT, PT, PT, UP0, 0x80, 0x0 ;  /* 0x000000000000781c */ /* 0x000fda0003f4f008 */
[----:B01---5:R-:W-:Y:S05]  /*2fa0*/  @!P2 BRA `(.L_x_24) ;  /* 0x000000000004a947 */ /* 0x023fea0003800000 */
[----:B------:R-:W-:Y:S01]  /*2fb0*/  BPT.TRAP 0x1 ;  /* 0x000000040000795c */ /* 0x000fe20000300000 */
.L_x_24:
[----:B------:R-:W0:Y:S01]  /*2fc0*/  S2UR UR16, SR_CgaCtaId ;  /* 0x00000000001079c3 */ /* 0x000e220000008800 */
[----:B------:R-:W-:Y:S01]  /*2fd0*/  UMOV UR10, 0x400 ;  /* 0x00000400000a7882 */ /* 0x000fe20000000000 */
[----:B------:R-:W-:Y:S01]  /*2fe0*/  SHF.L.U32 R229, R227, 0x1f, RZ ;  /* 0x0000001fe3e57819 */ /* 0x000fe200000006ff */
[----:B0-----:R-:W-:-:S04]  /*2ff0*/  ULEA UR10, UR16, UR10, 0x18 ;  /* 0x0000000a100a7291 */ /* 0x001fc8000f8ec03f */
[----:B------:R-:W-:-:S09]  /*3000*/  ULEA UR16, UR12, UR10, 0x3 ;  /* 0x0000000a0c107291 */ /* 0x000fd2000f8e183f */
[----:B------:R0:W1:Y:S01]  /*3010*/  SYNCS.PHASECHK.TRANS64.TRYWAIT P1, [UR16], R229 ;  /* 0x000000e5ff0075a7 */ /* 0x0000620008020150 */
[----:B------:R-:W-:Y:S05]  /*3020*/  @!P2 BRA `(.L_x_25) ;  /* 0x000000000004a947 */ /* 0x000fea0003800000 */
[----:B------:R-:W-:Y:S01]  /*3030*/  BPT.TRAP 0x1 ;  /* 0x000000040000795c */ /* 0x000fe20000300000 */
.L_x_25:
[----:B-1----:R-:W-:Y:S05]  /*3040*/  @P1 BRA `(.L_x_26) ;  /* 0x0000000000081947 */ /* 0x002fea0003800000 */
[----:B------:R-:W1:Y:S02]  /*3050*/  SYNCS.PHASECHK.TRANS64.TRYWAIT P1, [UR16], R229 ;  /* 0x000000e5ff0075a7 */ /* 0x000e640008020150 */
[----:B-1----:R-:W-:Y:S05]  /*3060*/  @!P1 BRA `(.L_x_27) ;  /* 0x000000d400009947 */ /* 0x002fea0003800000 */
.L_x_26:
[----:B------:R-:W-:Y:S01]  /*3070*/  UIADD3 UR16, UR10, 0x10100, URZ ;  /* 0x000101000a107890 */ /* 0x000fe2000fffe03f */
[----:B------:R-:W-:Y:S01]  /*3080*/  WARPGROUP.ARRIVE ;  /* 0x00000000000079c5 */ /* 0x000fe20000000000 */
[----:B------:R-:W-:Y:S02]  /*3090*/  UISETP.NE.AND UP0, UPT, UR7, URZ, UPT ;  /* 0x0000003f0700728c */ /* 0x000fe4000bf05270 */
[----:B------:R-:W-:Y:S02]  /*30a0*/  USHF.R.U32.HI UR16, URZ, 0x4, UR16 ;  /* 0x000000043f107899 */ /* 0x000fe40008011610 */
[----:B------:R-:W-:Y:S02]  /*30b0*/  USEL UR8, UR8, URZ, !UP0 ;  /* 0x0000003f08087287 */ /* 0x000fe4000c000000 */
[----:B------:R-:W-:Y:S02]  /*30c0*/  ULOP3.LUT UR16, UR16, 0x3fff, URZ, 0xc0, !UPT ;  /* 0x00003fff10107892 */ /* 0x000fe4000f8ec03f */
[----:B------:R-:W-:-:S02]  /*30d0*/  UISETP.NE.U32.AND UP0, UPT, UR8, URZ, UPT ;  /* 0x0000003f0800728c */ /* 0x000fc4000bf05070 */
[----:B------:R-:W-:Y:S02]  /*30e0*/  ULOP3.LUT UR7, UR11, 0x10000, URZ, 0xfc, !UPT ;  /* 0x000100000b077892 */ /* 0x000fe4000f8efc3f */
[----:B------:R-:W-:Y:S02]  /*30f0*/  ULOP3.LUT UR8, UR16, 0x10000, URZ, 0xfc, !UPT ;  /* 0x0001000010087892 */ /* 0x000fe4000f8efc3f */
[----:B------:R-:W-:Y:S02]  /*3100*/  ULEA UR7, UR12, UR7, 0xa ;  /* 0x000000070c077291 */ /* 0x000fe4000f8e503f */
[----:B------:R-:W-:Y:S01]  /*3110*/  ULEA UR8, UR12, UR8, 0x9 ;  /* 0x000000080c087291 */ /* 0x000fe2000f8e483f */
[----:B------:R-:W-:Y:S01]  /*3120*/  UMOV UR17, 0x80000020 ;  /* 0x8000002000117882 */ /* 0x000fe20000000000 */
[----:B------:R-:W-:Y:S01]  /*3130*/  UMOV UR19, 0x80000020 ;  /* 0x8000002000137882 */ /* 0x000fe20000000000 */
[----:B------:R-:W-:Y:S02]  /*3140*/  UIADD3 UR6, UR6, 0x2, URZ ;  /* 0x0000000206067890 */ /* 0x000fe4000fffe03f */
[----:B------:R-:W-:-:S02]  /*3150*/  UMOV UR16, UR7 ;  /* 0x0000000700107c82 */ /* 0x000fc40008000000 */
[----:B------:R-:W-:Y:S02]  /*3160*/  UMOV UR18, UR8 ;  /* 0x0000000800127c82 */ /* 0x000fe40008000000 */
[----:B------:R-:W-:Y:S01]  /*3170*/  QGMMA.64x128x32.F32.E5M2.E5M2 R88, gdesc[UR16], R88, UP0 ;  /* 0x01e00000105879f3 */ /* 0x000fe2000bf03858 */
[----:B------:R-:W-:Y:S01]  /*3180*/  UIADD3 UR16, UR7, 0x200, URZ ;  /* 0x0000020007107890 */ /* 0x000fe2000fffe03f */
[----:B------:R-:W-:-:S10]  /*3190*/  UMOV UR17, 0x80000020 ;  /* 0x8000002000117882 */ /* 0x000fd40000000000 */
[----:B------:R-:W-:Y:S01]  /*31a0*/  QGMMA.64x128x32.F32.E5M2.E5M2 R24, gdesc[UR16], R24, UP0 ;  /* 0x01e00000101879f3 */ /* 0x000fe2000bf03818 */
[----:B------:R-:W-:Y:S02]  /*31b0*/  UIADD3 UR16, UR7, 0x2, URZ ;  /* 0x0000000207107890 */ /* 0x000fe4000fffe03f */
[----:B------:R-:W-:Y:S01]  /*31c0*/  UIADD3 UR18, UR8, 0x2, URZ ;  /* 0x0000000208127890 */ /* 0x000fe2000fffe03f */
[----:B------:R-:W-:Y:S01]  /*31d0*/  UMOV UR17, 0x80000020 ;  /* 0x8000002000117882 */ /* 0x000fe20000000000 */
[----:B------:R-:W-:Y:S01]  /*31e0*/  UMOV UR19, 0x80000020 ;  /* 0x8000002000137882 */ /* 0x000fe20000000000 */
[----:B------:R-:W-:-:S06]  /*31f0*/  UISETP.NE.AND UP0, UPT, UR6, UR25, UPT ;  /* 0x000000190600728c */ /* 0x000fcc000bf05270 */
[----:B------:R-:W-:Y:S01]  /*3200*/  QGMMA.64x128x32.F32.E5M2.E5M2 R88, gdesc[UR16], R88 ;  /* 0x01e00000105879f3 */ /* 0x000fe20008703858 */
[----:B------:R-:W-:Y:S01]  /*3210*/  UIADD3 UR16, UR7, 0x202, URZ ;  /* 0x0000020207107890 */ /* 0x000fe2000fffe03f */
[----:B------:R-:W-:Y:S01]  /*3220*/  UMOV UR17, 0x80000020 ;  /* 0x8000002000117882 */ /* 0x000fe20000000000 */
[----:B------:R-:W-:-:S06]  /*3230*/  USEL UR7, URZ, 0x1, UP0 ;  /* 0x000000013f077887 */ /* 0x000fcc0008000000 */
[----:B------:R-:W-:-:S03]  /*3240*/  ISETP.NE.AND P1, PT, RZ, UR7, PT ;  /* 0x00000007ff007c0c */ /* 0x000fc6000bf25270 */
[----:B------:R-:W-:Y:S03]  /*3250*/  QGMMA.64x128x32.F32.E5M2.E5M2 R24, gdesc[UR16], R24, gsb0 ;  /* 0x01e00000101879f3 */ /* 0x000fe60008003818 */
[----:B------:R-:W-:-:S07]  /*3260*/  WARPGROUP.DEPBAR.LE gsb0, 0x1 ;  /* 0x00008000000079c5 */ /* 0x000fce0000010100 */
[----:B------:R-:W-:Y:S05]  /*3270*/  @!P1 BRA `(.L_x_28) ;  /* 0x0000000c00809947 */ /* 0x000fea0003800000 */
[----:B------:R-:W-:Y:S02]  /*3280*/  WARPGROUP.DEPBAR.LE gsb0, 0x0 ;  /* 0x00008000000079c5 */ /* 0x000fe40000010000 */
[----:B------:R-:W-:-:S01]  /*3290*/  FADD R226, R88, R226 ;  /* 0x000000e258e27221 */ /* 0x000fc20000000000 */
[----:B------:R-:W-:Y:S01]  /*32a0*/  FADD R225, R89, R225 ;  /* 0x000000e159e17221 */ /* 0x000fe20000000000 */
[----:B------:R1:W-:Y:S01]  /*32b0*/  STL [R1+0x8c], R227 ;  /* 0x00008ce301007387 */ /* 0x0003e20000100800 */
[----:B------:R-:W-:-:S01]  /*32c0*/  FADD R224, R90, R224 ;  /* 0x000000e05ae07221 */ /* 0x000fc20000000000 */
[----:B------:R-:W-:Y:S01]  /*32d0*/  FADD R223, R91, R223 ;  /* 0x000000df5bdf7221 */ /* 0x000fe20000000000 */
[----:B------:R-:W-:-:S01]  /*32e0*/  FADD R222, R92, R222 ;  /* 0x000000de5cde7221 */ /* 0x000fc20000000000 */
[----:B------:R-:W-:Y:S01]  /*32f0*/  FADD R221, R93, R221 ;  /* 0x000000dd5ddd7221 */ /* 0x000fe20000000000 */
[----:B-1----:R-:W2:Y:S04]  /*3300*/  LDL.LU R227, [R1+0x30] ;  /* 0x0000300001e37983 */ /* 0x002ea80000300800 */
[----:B------:R1:W-:Y:S01]  /*3310*/  STL [R1+0x90], R226 ;  /* 0x000090e201007387 */ /* 0x0003e20000100800 */
[----:B------:R-:W-:-:S01]  /*3320*/  FADD R220, R94, R220 ;  /* 0x000000dc5edc7221 */ /* 0x000fc20000000000 */
[----:B------:R-:W-:-:S02]  /*3330*/  FADD R219, R95, R219 ;  /* 0x000000db5fdb7221 */ /* 0x000fc40000000000 */
[----:B-1----:R-:W3:Y:S04]  /*3340*/  LDL.LU R226, [R1+0x2c] ;  /* 0x00002c0001e27983 */ /* 0x002ee80000300800 */
[----:B------:R1:W-:Y:S01]  /*3350*/  STL [R1+0x94], R225 ;  /* 0x000094e101007387 */ /* 0x0003e20000100800 */
[----:B------:R-:W-:-:S03]  /*3360*/  FADD R218, R96, R218 ;  /* 0x000000da60da7221 */ /* 0x000fc60000000000 */
[----:B-1----:R-:W4:Y:S04]  /*3370*/  LDL.LU R225, [R1+0x28] ;  /* 0x0000280001e17983 */ /* 0x002f280000300800 */
        /* <DEDUP_REMOVED lines=9> */
[----:B------:R1:W-:Y:S04]  /*3410*/  STL [R1+0xa4], R221 ;  /* 0x0000a4dd01007387 */ /* 0x0003e80000100800 */
        /* <DEDUP_REMOVED lines=12> */
[----:B-1----:R-:W4:Y:S01]  /*34e0*/  LDL.LU R215, [R1] ;  /* 0x0000000001d77983 */ /* 0x002f220000300800 */
[----:B------:R-:W-:-:S01]  /*34f0*/  FADD R214, R100, R214 ;  /* 0x000000d664d67221 */ /* 0x000fc20000000000 */
[----:B------:R-:W-:Y:S01]  /*3500*/  FADD R213, R101, R213 ;  /* 0x000000d565d57221 */ /* 0x000fe20000000000 */
[----:B------:R-:W-:-:S01]  /*3510*/  FADD R212, R102, R212 ;  /* 0x000000d466d47221 */ /* 0x000fc20000000000 */
[----:B------:R-:W-:Y:S01]  /*3520*/  FADD R211, R103, R211 ;  /* 0x000000d367d37221 */ /* 0x000fe20000000000 */
[----:B------:R-:W-:-:S01]  /*3530*/  FADD R210, R104, R210 ;  /* 0x000000d268d27221 */ /* 0x000fc20000000000 */
[----:B------:R-:W-:Y:S01]  /*3540*/  STL [R1+0xc0], R214 ;  /* 0x0000c0d601007387 */ /* 0x000fe20000100800 */
        /* <DEDUP_REMOVED lines=11> */
[----:B------:R1:W-:Y:S01]  /*3600*/  STL [R1+0xcc], R211 ;  /* 0x0000ccd301007387 */ /* 0x0003e20000100800 */
[----:B------:R-:W-:-:S01]  /*3610*/  FADD R200, R114, R200 ;  /* 0x000000c872c87221 */ /* 0x000fc20000000000 */
[----:B------:R-:W-:Y:S01]  /*3620*/  FADD R199, R115, R199 ;  /* 0x000000c773c77221 */ /* 0x000fe20000000000 */
        /* <DEDUP_REMOVED lines=69> */
[----:B-----5:R-:W-:Y:S01]  /*3a80*/  FADD R0, R57, R0 ;  /* 0x0000000039007221 */ /* 0x020fe20000000000 */
[----:B--2---:R-:W-:-:S01]  /*3a90*/  FADD R227, R70, R227 ;  /* 0x000000e346e37221 */ /* 0x004fc20000000000 */
[----:B---3--:R-:W-:Y:S01]  /*3aa0*/  FADD R226, R69, R226 ;  /* 0x000000e245e27221 */ /* 0x008fe20000000000 */
[----:B----4-:R-:W-:-:S01]  /*3ab0*/  FADD R225, R68, R225 ;  /* 0x000000e144e17221 */ /* 0x010fc20000000000 */
        /* <DEDUP_REMOVED lines=9> */
[----:B------:R-:W-:-:S05]  /*3b50*/  FADD R215, R58, R215 ;  /* 0x000000d73ad77221 */ /* 0x000fca0000000000 */
[----:B------:R2:W-:Y:S04]  /*3b60*/  STL [R1], R215 ;  /* 0x000000d701007387 */ /* 0x0005e80000100800 */
[----:B------:R3:W-:Y:S04]  /*3b70*/  STL [R1+0x4], R216 ;  /* 0x000004d801007387 */ /* 0x0007e80000100800 */
        /* <DEDUP_REMOVED lines=8> */
[----:B-1----:R-:W4:Y:S04]  /*3c00*/  LDL.LU R211, [R1+0x34] ;  /* 0x0000340001d37983 */ /* 0x002f280000300800 */
[----:B------:R1:W-:Y:S04]  /*3c10*/  STL [R1+0x28], R225 ;  /* 0x000028e101007387 */ /* 0x0003e80000100800 */
[----:B------:R-:W4:Y:S04]  /*3c20*/  LDL.LU R212, [R1+0x38] ;  /* 0x0000380001d47983 */ /* 0x000f280000300800 */
[----:B------:R1:W-:Y:S04]  /*3c30*/  STL [R1+0x2c], R226 ;  /* 0x00002ce201007387 */ /* 0x0003e80000100800 */
[----:B------:R-:W4:Y:S04]  /*3c40*/  LDL.LU R213, [R1+0x3c] ;  /* 0x00003c0001d57983 */ /* 0x000f280000300800 */
[----:B------:R1:W-:Y:S04]  /*3c50*/  STL [R1+0x30], R227 ;  /* 0x000030e301007387 */ /* 0x0003e80000100800 */
[----:B------:R-:W4:Y:S04]  /*3c60*/  LDL.LU R214, [R1+0x40] ;  /* 0x0000400001d67983 */ /* 0x000f280000300800 */
[----:B--2---:R-:W2:Y:S04]  /*3c70*/  LDL.LU R215, [R1+0x44] ;  /* 0x0000440001d77983 */ /* 0x004ea80000300800 */
[----:B---3--:R-:W3:Y:S04]  /*3c80*/  LDL.LU R216, [R1+0x48] ;  /* 0x0000480001d87983 */ /* 0x008ee80000300800 */
[----:B----4-:R-:W4:Y:S04]  /*3c90*/  LDL.LU R217, [R1+0x4c] ;  /* 0x00004c0001d97983 */ /* 0x010f280000300800 */
[----:B0-----:R-:W4:Y:S04]  /*3ca0*/  LDL.LU R218, [R1+0x50] ;  /* 0x0000500001da7983 */ /* 0x001f280000300800 */
[----:B------:R-:W4:Y:S04]  /*3cb0*/  LDL.LU R219, [R1+0x54] ;  /* 0x0000540001db7983 */ /* 0x000f280000300800 */
[----:B------:R-:W4:Y:S04]  /*3cc0*/  LDL.LU R220, [R1+0x58] ;  /* 0x0000580001dc7983 */ /* 0x000f280000300800 */
[----:B------:R-:W4:Y:S04]  /*3cd0*/  LDL.LU R221, [R1+0x5c] ;  /* 0x00005c0001dd7983 */ /* 0x000f280000300800 */
[----:B------:R-:W4:Y:S04]  /*3ce0*/  LDL.LU R222, [R1+0x60] ;  /* 0x0000600001de7983 */ /* 0x000f280000300800 */
[----:B------:R-:W4:Y:S04]  /*3cf0*/  LDL.LU R223, [R1+0x64] ;  /* 0x0000640001df7983 */ /* 0x000f280000300800 */
[----:B------:R-:W4:Y:S04]  /*3d00*/  LDL.LU R224, [R1+0x68] ;  /* 0x0000680001e07983 */ /* 0x000f280000300800 */
[----:B-1----:R-:W4:Y:S04]  /*3d10*/  LDL.LU R225, [R1+0x6c] ;  /* 0x00006c0001e17983 */ /* 0x002f280000300800 */
[----:B------:R-:W4:Y:S04]  /*3d20*/  LDL.LU R226, [R1+0x70] ;  /* 0x0000700001e27983 */ /* 0x000f280000300800 */
[----:B------:R-:W4:Y:S01]  /*3d30*/  LDL.LU R227, [R1+0x74] ;  /* 0x0000740001e37983 */ /* 0x000f220000300800 */
[----:B------:R-:W-:-:S05]  /*3d40*/  FADD R211, R71, R211 ;  /* 0x000000d347d37221 */ /* 0x000fca0000000000 */
[----:B------:R0:W-:Y:S01]  /*3d50*/  STL [R1+0x34], R211 ;  /* 0x000034d301007387 */ /* 0x0001e20000100800 */
[----:B------:R-:W-:-:S03]  /*3d60*/  FADD R212, R72, R212 ;  /* 0x000000d448d47221 */ /* 0x000fc60000000000 */
[----:B0-----:R1:W5:Y:S01]  /*3d70*/  LDL.LU R211, [R1+0xcc] ;  /* 0x0000cc0001d37983 */ /* 0x0013620000300800 */
[----:B------:R-:W-:-:S03]  /*3d80*/  FADD R213, R73, R213 ;  /* 0x000000d549d57221 */ /* 0x000fc60000000000 */
[----:B------:R0:W-:Y:S01]  /*3d90*/  STL [R1+0x38], R212 ;  /* 0x000038d401007387 */ /* 0x0001e20000100800 */
[----:B------:R-:W-:-:S01]  /*3da0*/  FADD R214, R74, R214 ;  /* 0x000000d64ad67221 */ /* 0x000fc20000000000 */
[----:B--2---:R-:W-:Y:S02]  /*3db0*/  FADD R215, R75, R215 ;  /* 0x000000d74bd77221 */ /* 0x004fe40000000000 */
[----:B0-----:R1:W5:Y:S01]  /*3dc0*/  LDL.LU R212, [R1+0xc8] ;  /* 0x0000c80001d47983 */ /* 0x0013620000300800 */
[----:B---3--:R-:W-:-:S03]  /*3dd0*/  FADD R216, R76, R216 ;  /* 0x000000d84cd87221 */ /* 0x008fc60000000000 */
[----:B------:R0:W-:Y:S01]  /*3de0*/  STL [R1+0x3c], R213 ;  /* 0x00003cd501007387 */ /* 0x0001e20000100800 */
[----:B----4-:R-:W-:-:S03]  /*3df0*/  FADD R217, R77, R217 ;  /* 0x000000d94dd97221 */ /* 0x010fc60000000000 */
[----:B0-----:R1:W5:Y:S01]  /*3e00*/  LDL.LU R213, [R1+0xc4] ;  /* 0x0000c40001d57983 */ /* 0x0013620000300800 */
[----:B------:R-:W-:-:S03]  /*3e10*/  FADD R218, R78, R218 ;  /* 0x000000da4eda7221 */ /* 0x000fc60000000000 */
[----:B------:R0:W-:Y:S01]  /*3e20*/  STL [R1+0x40], R214 ;  /* 0x000040d601007387 */ /* 0x0001e20000100800 */
[----:B------:R-:W-:-:S01]  /*3e30*/  FADD R219, R79, R219 ;  /* 0x000000db4fdb7221 */ /* 0x000fc20000000000 */
[----:B------:R-:W-:Y:S02]  /*3e40*/  FADD R220, R80, R220 ;  /* 0x000000dc50dc7221 */ /* 0x000fe40000000000 */
[----:B0-----:R1:W5:Y:S04]  /*3e50*/  LDL.LU R214, [R1+0xc0] ;  /* 0x0000c00001d67983 */ /* 0x0013680000300800 */
[----:B------:R0:W-:Y:S01]  /*3e60*/  STL [R1+0x44], R215 ;  /* 0x000044d701007387 */ /* 0x0001e20000100800 */
[----:B------:R-:W-:-:S01]  /*3e70*/  FADD R221, R81, R221 ;  /* 0x000000dd51dd7221 */ /* 0x000fc20000000000 */
[----:B------:R-:W-:-:S02]  /*3e80*/  FADD R222, R82, R222 ;  /* 0x000000de52de7221 */ /* 0x000fc40000000000 */
[----:B0-----:R1:W5:Y:S04]  /*3e90*/  LDL.LU R215, [R1+0xbc] ;  /* 0x0000bc0001d77983 */ /* 0x0013680000300800 */
[----:B------:R0:W-:Y:S01]  /*3ea0*/  STL [R1+0x48], R216 ;  /* 0x000048d801007387 */ /* 0x0001e20000100800 */
[----:B------:R-:W-:-:S03]  /*3eb0*/  FADD R223, R83, R223 ;  /* 0x000000df53df7221 */ /* 0x000fc60000000000 */
        /* <DEDUP_REMOVED lines=13> */
[----:B------:R0:W-:Y:S04]  /*3f90*/  STL [R1+0x5c], R221 ;  /* 0x00005cdd01007387 */ /* 0x0001e80000100800 */
        /* <DEDUP_REMOVED lines=12> */
[----:B0-----:R1:W5:Y:S01]  /*4060*/  LDL.LU R227, [R1+0x8c] ;  /* 0x00008c0001e37983 */ /* 0x0013620000300800 */
[----:B------:R-:W-:-:S05]  /*4070*/  UMOV UR6, URZ ;  /* 0x0000003f00067c82 */ /* 0x000fca0008000000 */
.L_x_28:
[----:B------:R-:W-:Y:S05]  /*4080*/  @!P2 BRA `(.L_x_29) ;  /* 0x000000000004a947 */ /* 0x000fea0003800000 */
[----:B------:R-:W-:Y:S01]  /*4090*/  BPT.TRAP 0x1 ;  /* 0x000000040000795c */ /* 0x000fe20000300000 */
.L_x_29:
[----:B-----5:R2:W-:Y:S04]  /*40a0*/  STL [R1+0x8c], R0 ;  /* 0x00008c0001007387 */ /* 0x0205e80000100800 */
[----:B--2---:R-:W2:Y:S01]  /*40b0*/  LDL R0, [R1+0x78] ;  /* 0x0000780001007983 */ /* 0x004ea20000100800 */
[----:B0-----:R-:W-:-:S05]  /*40c0*/  IMAD.U32 R229, RZ, RZ, UR24 ;  /* 0x00000018ffe57e24 */ /* 0x001fca000f8e00ff */
[----:B------:R-:W-:-:S05]  /*40d0*/  @P0 LEA R229, R229, UR10, 0x3 ;  /* 0x0000000ae5e50c11 */ /* 0x000fca000f8e18ff */
[----:B------:R-:W-:Y:S01]  /*40e0*/  @P0 VIADD R229, R229, 0x20 ;  /* 0x00000020e5e50836 */ /* 0x000fe20000000000 */
[----:B------:R-:W-:-:S06]  /*40f0*/  UISETP.GT.U32.AND UP0, UPT, UR13, 0x1, UPT ;  /* 0x000000010d00788c */ /* 0x000fcc000bf04070 */
[----:B------:R-:W-:Y:S02]  /*4100*/  PLOP3.LUT P1, PT, PT, PT, UP0, 0x80, 0x0 ;  /* 0x000000000000781c */ /* 0x000fe40003f2f008 */
[----:B--2---:R-:W-:Y:S02]  /*4110*/  @P0 PRMT R229, R0, 0x654, R229 ;  /* 0x0000065400e50816 */ /* 0x004fe400000000e5 */
[----:B------:R0:W5:Y:S02]  /*4120*/  LDL.LU R0, [R1+0x8c] ;  /* 0x00008c0001007983 */ /* 0x0001640000300800 */
[----:B------:R0:W-:Y:S07]  /*4130*/  @P0 SYNCS.ARRIVE.TRANS64.RED.A1T0 RZ, [R229+URZ], RZ ;  /* 0x000000ffe5ff09a7 */ /* 0x0001ee000810043f */
[----:B------:R-:W-:Y:S05]  /*4140*/  @P1 BRA `(.L_x_30) ;  /* 0x0000000000041947 */ /* 0x000fea0003800000 */
[----:B------:R-:W-:Y:S01]  /*4150*/  BPT.TRAP 0x1 ;  /* 0x000000040000795c */ /* 0x000fe20000300000 */
.L_x_30:
[----:B------:R-:W-:Y:S01]  /*4160*/  UIADD3 UR12, UR12, 0x1, URZ ;  /* 0x000000010c0c7890 */ /* 0x000fe2000fffe03f */
[C---:B------:R-:W-:Y:S01]  /*4170*/  ISETP.GT.AND P1, PT, R228.reuse, 0x1, PT ;  /* 0x00000001e400780c */ /* 0x040fe20003f24270 */
[----:B------:R-:W-:Y:S01]  /*4180*/  UIADD3 UR24, UR24, 0x1, URZ ;  /* 0x0000000118187890 */ /* 0x000fe2000fffe03f */
[----:B------:R-:W-:Y:S01]  /*4190*/  VIADD R228, R228, 0xffffffff ;  /* 0xffffffffe4e47836 */ /* 0x000fe20000000000 */
[----:B------:R-:W-:Y:S02]  /*41a0*/  UISETP.NE.AND UP0, UPT, UR12, 0x4, UPT ;  /* 0x000000040c00788c */ /* 0x000fe4000bf05270 */
[----:B------:R-:W-:Y:S02]  /*41b0*/  UISETP.NE.AND UP1, UPT, UR24, 0x4, UPT ;  /* 0x000000041800788c */ /* 0x000fe4000bf25270 */
[----:B------:R-:W-:Y:S02]  /*41c0*/  USEL UR8, URZ, 0x1, UP0 ;  /* 0x000000013f087887 */ /* 0x000fe40008000000 */
[----:B------:R-:W-:-:S02]  /*41d0*/  USEL UR12, UR12, URZ, UP0 ;  /* 0x0000003f0c0c7287 */ /* 0x000fc40008000000 */
[----:B------:R-:W-:Y:S02]  /*41e0*/  USEL UR24, UR24, URZ, UP1 ;  /* 0x0000003f18187287 */ /* 0x000fe40008800000 */
[----:B------:R-:W-:Y:S01]  /*41f0*/  LOP3.LUT R227, R227, UR8, RZ, 0x3c, !PT ;  /* 0x00000008e3e37c12 */ /* 0x000fe2000f8e3cff */
[----:B------:R-:W-:Y:S01]  /*4200*/  UMOV UR8, 0x1 ;  /* 0x0000000100087882 */ /* 0x000fe20000000000 */
[----:B------:R-:W-:Y:S08]  /*4210*/  @P1 BRA `(.L_x_31) ;  /* 0xffffffec00581947 */ /* 0x000ff0000383ffff */
.L_x_23:
[----:B------:R-:W-:-:S04]  /*4220*/  UISETP.NE.AND UP0, UPT, UR6, URZ, UPT ;  /* 0x0000003f0600728c */ /* 0x000fc8000bf05270 */
[----:B------:R-:W-:-:S06]  /*4230*/  USEL UR6, URZ, 0x1, !UP0 ;  /* 0x000000013f067887 */ /* 0x000fcc000c000000 */
[----:B------:R-:W-:-:S13]  /*4240*/  ISETP.NE.AND P1, PT, RZ, UR6, PT ;  /* 0x00000006ff007c0c */ /* 0x000fda000bf25270 */
[----:B------:R-:W-:Y:S05]  /*4250*/  @!P1 BRA `(.L_x_32) ;  /* 0x0000000c00dc9947 */ /* 0x000fea0003800000 */
[----:B------:R-:W2:Y:S04]  /*4260*/  LDL.LU R227, [R1+0x74] ;  /* 0x0000740001e37983 */ /* 0x000ea80000300800 */
[----:B--2---:R2:W-:Y:S04]  /*4270*/  STL [R1+0x8c], R227 ;  /* 0x00008ce301007387 */ /* 0x0045e80000100800 */
[----:B--2---:R-:W2:Y:S04]  /*4280*/  LDL.LU R227, [R1+0x70] ;  /* 0x0000700001e37983 */ /* 0x004ea80000300800 */
        /* <DEDUP_REMOVED lines=55> */
[----:B--2---:R-:W2:Y:S01]  /*4600*/  LDL.LU R227, [R1] ;  /* 0x0000000001e37983 */ /* 0x004ea20000300800 */
[----:B------:R-:W-:-:S02]  /*4610*/  WARPGROUP.DEPBAR.LE gsb0, 0x0 ;  /* 0x00008000000079c5 */ /* 0x000fc40000010000 */
[----:B------:R-:W-:Y:S01]  /*4620*/  FADD R226, R88, R226 ;  /* 0x000000e258e27221 */ /* 0x000fe20000000000 */
        /* <DEDUP_REMOVED lines=96> */
[----:B-----5:R-:W-:Y:S01]  /*4c30*/  FADD R0, R57, R0 ;  /* 0x0000000039007221 */ /* 0x020fe20000000000 */
[----:B--2---:R-:W-:-:S05]  /*4c40*/  FADD R227, R58, R227 ;  /* 0x000000e33ae37221 */ /* 0x004fca0000000000 */
[----:B------:R2:W-:Y:S04]  /*4c50*/  STL [R1], R227 ;  /* 0x000000e301007387 */ /* 0x0005e80000100800 */
[----:B--2---:R-:W2:Y:S02]  /*4c60*/  LDL.LU R227, [R1+0xfc] ;  /* 0x0000fc0001e37983 */ /* 0x004ea40000300800 */
[----:B--2---:R-:W-:-:S05]  /*4c70*/  FADD R227, R59, R227 ;  /* 0x000000e33be37221 */ /* 0x004fca0000000000 */
[----:B------:R2:W-:Y:S04]  /*4c80*/  STL [R1+0x4], R227 ;  /* 0x000004e301007387 */ /* 0x0005e80000100800 */
        /* <DEDUP_REMOVED lines=83> */
[----:B------:R2:W-:Y:S02]  /*51c0*/  STL [R1+0x74], R227 ;  /* 0x000074e301007387 */ /* 0x0005e40000100800 */
.L_x_32:
[----:B------:R-:W-:Y:S02]  /*51d0*/  WARPGROUP.DEPBAR.LE gsb0, 0x0 ;  /* 0x00008000000079c5 */ /* 0x000fe40000010000 */
[----:B------:R-:W3:Y:S02]  /*51e0*/  LDC R24, c[0x0][0x28c] ;  /* 0x0000a300ff187b82 */ /* 0x000ee40000000800 */
[----:B---3--:R-:W-:-:S13]  /*51f0*/  ISETP.GE.AND P1, PT, R24, 0x1, PT ;  /* 0x000000011800780c */ /* 0x008fda0003f26270 */
[----:B------:R-:W-:Y:S05]  /*5200*/  @!P1 BRA `(.L_x_33) ;  /* 0x0000000000509947 */ /* 0x000fea0003800000 */
[----:B------:R-:W-:-:S06]  /*5210*/  UISETP.NE.AND UP0, UPT, UR23, 0x3, UPT ;  /* 0x000000031700788c */ /* 0x000fcc000bf05270 */
[----:B------:R-:W-:-:S13]  /*5220*/  PLOP3.LUT P1, PT, PT, PT, UP0, 0x80, 0x0 ;  /* 0x000000000000781c */ /* 0x000fda0003f2f008 */
[----:B------:R-:W-:Y:S05]  /*5230*/  @!P1 BRA `(.L_x_34) ;  /* 0x0000000000049947 */ /* 0x000fea0003800000 */
[----:B------:R-:W-:Y:S01]  /*5240*/  BPT.TRAP 0x1 ;  /* 0x000000040000795c */ /* 0x000fe20000300000 */
.L_x_34:
[----:B--2---:R-:W2:Y:S01]  /*5250*/  LDL R227, [R1+0x78] ;  /* 0x0000780001e37983 */ /* 0x004ea20000100800 */
[----:B------:R-:W-:Y:S01]  /*5260*/  VOTEU.ANY UP0, P0 ;  /* 0x00000000003f7886 */ /* 0x000fe20000000100 */
[----:B------:R-:W-:Y:S01]  /*5270*/  UISETP.LT.AND UP1, UPT, UR9, 0x1, UPT ;  /* 0x000000010900788c */ /* 0x000fe2000bf21270 */
[----:B------:R-:W-:-:S03]  /*5280*/  IMAD.U32 R25, RZ, RZ, UR10 ;  /* 0x0000000aff197e24 */ /* 0x000fc6000f8e00ff */
[----:B------:R-:W-:-:S04]  /*5290*/  @UP0 USEL UR6, UR9, 0x1, UP1 ;  /* 0x0000000109060887 */ /* 0x000fc80008800000 */
[----:B------:R-:W-:Y:S02]  /*52a0*/  @UP0 UIADD3 UR6, UR5, UR9, -UR6 ;  /* 0x0000000905060290 */ /* 0x000fe4000fffe806 */
[----:B------:R-:W-:-:S04]  /*52b0*/  UISETP.GT.U32.AND UP0, UPT, UR13, 0x1, UPT ;  /* 0x000000010d00788c */ /* 0x000fc8000bf04070 */
[----:B------:R-:W-:Y:S02]  /*52c0*/  IMAD.U32 R24, RZ, RZ, UR6 ;  /* 0x00000006ff187e24 */ /* 0x000fe4000f8e00ff */
[----:B------:R-:W-:Y:S02]  /*52d0*/  PLOP3.LUT P1, PT, PT, PT, UP0, 0x80, 0x0 ;  /* 0x000000000000781c */ /* 0x000fe40003f2f008 */
[----:B------:R-:W-:-:S05]  /*52e0*/  @P0 IMAD.SHL.U32 R24, R24, 0x8, RZ ;  /* 0x0000000818180824 */ /* 0x000fca00078e00ff */
[----:B------:R-:W-:-:S04]  /*52f0*/  @P0 LOP3.LUT R24, R24, 0x18, RZ, 0xc0, !PT ;  /* 0x0000001818180812 */ /* 0x000fc800078ec0ff */
[----:B------:R-:W-:-:S04]  /*5300*/  @P0 IADD3 R24, R25, 0x20, R24 ;  /* 0x0000002019180810 */ /* 0x000fc80007ffe018 */
[----:B--2---:R-:W-:-:S04]  /*5310*/  @P0 PRMT R24, R227, 0x654, R24 ;  /* 0x00000654e3180816 */ /* 0x004fc80000000018 */
[----:B------:R3:W-:Y:S01]  /*5320*/  @P0 SYNCS.ARRIVE.TRANS64.RED.A1T0 RZ, [R24+URZ], RZ ;  /* 0x000000ff18ff09a7 */ /* 0x0007e2000810043f */
[----:B------:R-:W-:Y:S05]  /*5330*/  @P1 BRA `(.L_x_33) ;  /* 0x0000000000041947 */ /* 0x000fea0003800000 */
[----:B------:R-:W-:Y:S01]  /*5340*/  BPT.TRAP 0x1 ;  /* 0x000000040000795c */ /* 0x000fe20000300000 */
.L_x_33:
[----:B------:R4:W-:Y:S01]  /*5350*/  STL [R1+0x90], R2 ;  /* 0x0000900201007387 */ /* 0x0009e20000100800 */
[----:B------:R-:W0:Y:S01]  /*5360*/  LDC R28, c[0x0][0x288] ;  /* 0x0000a200ff1c7b82 */ /* 0x000e220000000800 */
[----:B------:R-:W-:Y:S02]  /*5370*/  ULDC UR6, c[0x0][0x284] ;  /* 0x0000a10000067ab9 */ /* 0x000fe40000000800 */
[----:B----4-:R-:W4:Y:S04]  /*5380*/  LDL.LU R2, [R1+0x84] ;  /* 0x0000840001027983 */ /* 0x010f280000300800 */
[----:B-----5:R1:W-:Y:S04]  /*5390*/  STL [R1+0x8c], R0 ;  /* 0x00008c0001007387 */ /* 0x0203e80000100800 */
[----:B-1----:R-:W4:Y:S01]  /*53a0*/  LDL.LU R0, [R1+0x88] ;  /* 0x0000880001007983 */ /* 0x002f220000300800 */
[----:B--2---:R-:W3:Y:S02]  /*53b0*/  S2R R227, SR_TID.X ;  /* 0x0000000000e37919 */ /* 0x004ee40000002100 */
[----:B---3--:R-:W-:-:S02]  /*53c0*/  SHF.R.U32.HI R24, RZ, 0x2, R227 ;  /* 0x00000002ff187819 */ /* 0x008fc400000116e3 */
[----:B------:R-:W-:Y:S02]  /*53d0*/  LOP3.LUT R26, R227, 0x60, RZ, 0xc0, !PT ;  /* 0x00000060e31a7812 */ /* 0x000fe400078ec0ff */
[----:B------:R-:W-:Y:S02]  /*53e0*/  SHF.R.U32.HI R27, RZ, 0x7, R227 ;  /* 0x00000007ff1b7819 */ /* 0x000fe400000116e3 */
[----:B------:R-:W-:Y:S02]  /*53f0*/  LOP3.LUT R25, R24, 0x7, RZ, 0xc0, !PT ;  /* 0x0000000718197812 */ /* 0x000fe400078ec0ff */
[----:B------:R-:W-:Y:S02]  /*5400*/  SHF.R.U32.HI R26, RZ, 0x1, R26 ;  /* 0x00000001ff1a7819 */ /* 0x000fe4000001161a */
[----:B------:R-:W-:Y:S02]  /*5410*/  LOP3.LUT R24, R27, 0x1, RZ, 0xc0, !PT ;  /* 0x000000011b187812 */ /* 0x000fe400078ec0ff */
[----:B------:R-:W-:-:S02]  /*5420*/  IADD3 R31, RZ, -R26, -R25 ;  /* 0x8000001aff1f7210 */ /* 0x000fc40007ffe819 */
[----:B------:R-:W-:Y:S01]  /*5430*/  LOP3.LUT R27, R227, 0x3, RZ, 0xc0, !PT ;  /* 0x00000003e31b7812 */ /* 0x000fe200078ec0ff */
[C---:B------:R-:W-:Y:S02]  /*5440*/  IMAD.SHL.U32 R30, R24.reuse, 0x40, RZ ;  /* 0x00000040181e7824 */ /* 0x040fe400078e00ff */
[----:B------:R-:W-:Y:S02]  /*5450*/  IMAD R31, R24, -0x40, R31 ;  /* 0xffffffc0181f7824 */ /* 0x000fe400078e021f */
[----:B----4-:R-:W-:Y:S02]  /*5460*/  IMAD.SHL.U32 R29, R2, 0x80, RZ ;  /* 0x00000080021d7824 */ /* 0x010fe400078e00ff */
[----:B------:R1:W5:Y:S01]  /*5470*/  LDL.LU R2, [R1+0x90] ;  /* 0x0000900001027983 */ /* 0x0003620000300800 */
[----:B------:R-:W-:Y:S02]  /*5480*/  IMAD.WIDE R38, R0, 0x100, RZ ;  /* 0x0000010000267825 */ /* 0x000fe400078e02ff */
[----:B0-----:R-:W-:-:S02]  /*5490*/  ISETP.GE.AND P1, PT, R29, R28, PT ;  /* 0x0000001c1d00720c */ /* 0x001fc40003f26270 */
[----:B------:R-:W-:Y:S01]  /*54a0*/  LOP3.LUT R43, R30, 0x40, R25, 0xe2, !PT ;  /* 0x000000401e2b7812 */ /* 0x000fe200078ee219 */
[----:B------:R-:W-:Y:S02]  /*54b0*/  IMAD.SHL.U32 R24, R0, 0x100, RZ ;  /* 0x0000010000187824 */ /* 0x000fe400078e00ff */
[----:B------:R1:W5:Y:S01]  /*54c0*/  LDL.LU R0, [R1+0x8c] ;  /* 0x00008c0001007983 */ /* 0x0003620000300800 */
[----:B------:R-:W-:Y:S02]  /*54d0*/  IMAD.SHL.U32 R32, R227, 0x2, RZ ;  /* 0x00000002e3207824 */ /* 0x000fe400078e00ff */
[C---:B------:R-:W-:Y:S01]  /*54e0*/  ISETP.GE.OR P1, PT, R24.reuse, UR6, P1 ;  /* 0x0000000618007c0c */ /* 0x040fe20008f26670 */
[----:B------:R-:W-:Y:S01]  /*54f0*/  IMAD R42, R27, -0x2, R28 ;  /* 0xfffffffe1b2a7824 */ /* 0x000fe200078e021c */
[----:B------:R-:W-:Y:S01]  /*5500*/  IADD3 R41, -R24, UR6, R31 ;  /* 0x0000000618297c10 */ /* 0x000fe2000fffe11f */
[----:B------:R-:W-:Y:S01]  /*5510*/  IMAD.MOV.U32 R40, RZ, RZ, -0x1 ;  /* 0xffffffffff287424 */ /* 0x000fe200078e00ff */
[----:B------:R-:W-:Y:S01]  /*5520*/  LOP3.LUT R43, R38, R43, R26, 0xfe, !PT ;  /* 0x0000002b262b7212 */ /* 0x000fe200078efe1a */
[----:B------:R-:W-:Y:S01]  /*5530*/  IMAD.IADD R42, R42, 0x1, -R29 ;  /* 0x000000012a2a7824 */ /* 0x000fe200078e0a1d */
[----:B------:R-:W-:-:S07]  /*5540*/  LOP3.LUT R32, R29, 0x6, R32, 0xf8, !PT ;  /* 0x000000061d207812 */ /* 0x000fce00078ef820 */
[----:B-1----:R-:W-:Y:S05]  /*5550*/  @P1 BRA `(.L_x_35) ;  /* 0x00000090001c1947 */ /* 0x002fea0003800000 */
[----:B------:R-:W0:Y:S01]  /*5560*/  LDC.64 R28, c[0x0][0x5c8] ;  /* 0x00017200ff1c7b82 */ /* 0x000e220000000a00 */
[----:B------:R-:W-:Y:S01]  /*5570*/  USHF.R.S32.HI UR7, URZ, 0x1f, UR22 ;  /* 0x0000001f3f077899 */ /* 0x000fe20008011416 */
[--C-:B------:R-:W-:Y:S01]  /*5580*/  SHF.R.S32.HI R33, RZ, 0x1f, R32.reuse ;  /* 0x0000001fff217819 */ /* 0x100fe20000011420 */
[----:B------:R-:W-:Y:S01]  /*5590*/  ULDC.64 UR10, c[0x0][0x5d0] ;  /* 0x00017400000a7ab9 */ /* 0x000fe20000000a00 */
[----:B------:R-:W-:Y:S01]  /*55a0*/  BSSY B0, `(.L_x_35) ;  /* 0x0000902000007945 */ /* 0x000fe20003800000 */
[----:B------:R-:W-:Y:S02]  /*55b0*/  UIMAD UR6, UR7, UR10, URZ ;  /* 0x0000000a070672a4 */ /* 0x000fe4000f8e023f */
[----:B------:R-:W-:Y:S02]  /*55c0*/  IMAD.U32 R27, RZ, RZ, UR10 ;  /* 0x0000000aff1b7e24 */ /* 0x000fe4000f8e00ff */
[----:B------:R-:W-:Y:S02]  /*55d0*/  UIMAD UR6, UR22, UR11, UR6 ;  /* 0x0000000b160672a4 */ /* 0x000fe4000f8e0206 */
[----:B------:R-:W-:Y:S01]  /*55e0*/  IMAD.WIDE.U32 R26, R27, UR22, R32 ;  /* 0x000000161b1a7c25 */ /* 0x000fe2000f8e0020 */
[----:B------:R-:W-:-:S03]  /*55f0*/  ULDC.64 UR10, c[0x0][0x5c0] ;  /* 0x00017000000a7ab9 */ /* 0x000fc60000000a00 */
[----:B------:R-:W-:Y:S02]  /*5600*/  VIADD R27, R27, UR6 ;  /* 0x000000061b1b7c36 */ /* 0x000fe40008000000 */
[-C--:B0-----:R-:W-:Y:S01]  /*5610*/  IMAD R24, R39, R28.reuse, RZ ;  /* 0x0000001c27187224 */ /* 0x081fe200078e02ff */
[----:B------:R-:W-:Y:S01]  /*5620*/  SHF.L.U64.HI R34, R28, 0x3, R29 ;  /* 0x000000031c227819 */ /* 0x000fe2000001021d */
[----:B------:R-:W-:-:S04]  /*5630*/  IMAD.WIDE.U32 R26, R43, R28, R26 ;  /* 0x0000001c2b1a7225 */ /* 0x000fc800078e001a */
[----:B------:R-:W-:Y:S01]  /*5640*/  IMAD R25, R43, R29, R24 ;  /* 0x0000001d2b197224 */ /* 0x000fe200078e0218 */
[C---:B------:R-:W-:Y:S01]  /*5650*/  LEA R30, P2, R28.reuse, R26, 0x7 ;  /* 0x0000001a1c1e7211 */ /* 0x040fe200078438ff */
[----:B------:R-:W-:Y:S01]  /*5660*/  IMAD.SHL.U32 R31, R28, 0x8, RZ ;  /* 0x000000081c1f7824 */ /* 0x000fe200078e00ff */
[----:B------:R-:W-:Y:S01]  /*5670*/  IADD3 R24, P1, R26, UR10, RZ ;  /* 0x0000000a1a187c10 */ /* 0x000fe2000ff3e0ff */
[----:B------:R-:W-:-:S03]  /*5680*/  IMAD.IADD R27, R27, 0x1, R25 ;  /* 0x000000011b1b7824 */ /* 0x000fc600078e0219 */
[----:B------:R-:W-:Y:S02]  /*5690*/  IADD3 R26, P5, P6, R26, UR10, R31 ;  /* 0x0000000a1a1a7c10 */ /* 0x000fe4000febe01f */
[----:B------:R-:W-:Y:S02]  /*56a0*/  LEA.HI.X R29, R28, R27, R29, 0x7, P2 ;  /* 0x0000001b1c1d7211 */ /* 0x000fe400010f3c1d */
[C---:B------:R-:W-:Y:S02]  /*56b0*/  IADD3.X R25, R27.reuse, UR11, RZ, P1, !PT ;  /* 0x0000000b1b197c10 */ /* 0x040fe40008ffe4ff */
[----:B------:R-:W-:Y:S02]  /*56c0*/  IADD3.X R27, R27, UR11, R34, P5, P6 ;  /* 0x0000000b1b1b7c10 */ /* 0x000fe4000afec422 */
[----:B------:R-:W-:Y:S02]  /*56d0*/  FSETP.NEU.AND P5, PT, RZ, UR21, PT ;  /* 0x00000015ff007c0b */ /* 0x000fe4000bfad000 */
[----:B------:R-:W-:-:S02]  /*56e0*/  IADD3 R28, P1, P2, R30, UR10, R31 ;  /* 0x0000000a1e1c7c10 */ /* 0x000fc4000fa3e01f */
[----:B------:R-:W-:-:S04]  /*56f0*/  IADD3 R30, P3, R30, UR10, RZ ;  /* 0x0000000a1e1e7c10 */ /* 0x000fc8000ff7e0ff */
[C---:B------:R-:W-:Y:S02]  /*5700*/  IADD3.X R31, R29.reuse, UR11, RZ, P3, !PT ;  /* 0x0000000b1d1f7c10 */ /* 0x040fe40009ffe4ff */
[----:B------:R-:W-:-:S03]  /*5710*/  IADD3.X R29, R29, UR11, R34, P1, P2 ;  /* 0x0000000b1d1d7c10 */ /* 0x000fc60008fe4422 */
[----:B------:R-:W-:Y:S05]  /*5720*/  @!P5 BRA `(.L_x_36) ;  /* 0x0000006c001cd947 */ /* 0x000fea0003800000 */
[----:B------:R-:W-:Y:S01]  /*5730*/  ULDC.64 UR10, c[0x0][0x5b8] ;  /* 0x00016e00000a7ab9 */ /* 0x000fe20000000a00 */
[----:B------:R-:W-:Y:S01]  /*5740*/  ISETP.GE.AND P1, PT, R41, 0x1, PT ;  /* 0x000000012900780c */ /* 0x000fe20003f26270 */
[----:B------:R-:W-:Y:S02]  /*5750*/  UIMAD UR6, UR7, UR10, URZ ;  /* 0x0000000a070672a4 */ /* 0x000fe4000f8e023f */
[----:B------:R-:W-:Y:S01]  /*5760*/  IMAD.U32 R35, RZ, RZ, UR10 ;  /* 0x0000000aff237e24 */ /* 0x000fe2000f8e00ff */
[----:B------:R-:W-:Y:S01]  /*5770*/  BSSY B1, `(.L_x_37) ;  /* 0x0000010000017945 */ /* 0x000fe20003800000 */
[----:B------:R-:W-:Y:S01]  /*5780*/  ISETP.LT.OR P5, PT, R42, 0x1, !P1 ;  /* 0x000000012a00780c */ /* 0x000fe20004fa1670 */
[----:B------:R-:W-:Y:S02]  /*5790*/  UIMAD UR6, UR22, UR11, UR6 ;  /* 0x0000000b160672a4 */ /* 0x000fe4000f8e0206 */
[----:B------:R-:W-:Y:S01]  /*57a0*/  IMAD.WIDE.U32 R32, R35, UR22, R32 ;  /* 0x0000001623207c25 */ /* 0x000fe2000f8e0020 */
[----:B------:R-:W-:-:S03]  /*57b0*/  ULDC.64 UR10, c[0x0][0x5a8] ;  /* 0x00016a00000a7ab9 */ /* 0x000fc60000000a00 */
[----:B------:R-:W-:Y:S02]  /*57c0*/  IMAD.MOV.U32 R36, RZ, RZ, R32 ;  /* 0x000000ffff247224 */ /* 0x000fe400078e0020 */
[----:B------:R-:W-:Y:S01]  /*57d0*/  VIADD R37, R33, UR6 ;  /* 0x0000000621257c36 */ /* 0x000fe20008000000 */
[----:B------:R-:W-:Y:S02]  /*57e0*/  ULDC.64 UR6, c[0x0][0x5b0] ;  /* 0x00016c0000067ab9 */ /* 0x000fe40000000a00 */
[----:B------:R-:W-:Y:S02]  /*57f0*/  IMAD R34, R39, UR6, RZ ;  /* 0x0000000627227c24 */ /* 0x000fe4000f8e02ff */
[----:B------:R-:W-:-:S04]  /*5800*/  IMAD.WIDE.U32 R32, R43, UR6, R36 ;  /* 0x000000062b207c25 */ /* 0x000fc8000f8e0024 */
[--C-:B------:R-:W-:Y:S01]  /*5810*/  IMAD R35, R43, UR7, R34.reuse ;  /* 0x000000072b237c24 */ /* 0x100fe2000f8e0222 */
[----:B------:R-:W-:Y:S02]  /*5820*/  IADD3 R32, P2, R32, UR10, RZ ;  /* 0x0000000a20207c10 */ /* 0x000fe4000ff5e0ff */
[----:B------:R-:W-:Y:S02]  /*5830*/  PRMT R34, RZ, 0x7610, R34 ;  /* 0x00007610ff227816 */ /* 0x000fe40000000022 */
[----:B------:R-:W-:Y:S01]  /*5840*/  IADD3.X R33, R33, UR11, R35, P2, !PT ;  /* 0x0000000b21217c10 */ /* 0x000fe200097fe423 */
[----:B------:R-:W-:Y:S08]  /*5850*/  @P5 BRA `(.L_x_38) ;  /* 0x0000000000045947 */ /* 0x000ff00003800000 */
[----:B------:R0:W5:Y:S02]  /*5860*/  LDG.E.U8 R34, desc[UR14][R32.64] ;  /* 0x0000000e20227981 */ /* 0x000164000c1e1100 */
.L_x_38:
[----:B------:R-:W-:Y:S05]  /*5870*/  BSYNC B1 ;  /* 0x0000000000017941 */ /* 0x000fea0003800000 */
.L_x_37:
[----:B-----5:R-:W-:Y:S01]  /*5880*/  LOP3.LUT R34, R34, 0xff, RZ, 0xc0, !PT ;  /* 0x000000ff22227812 */ /* 0x020fe200078ec0ff */
[----:B------:R-:W-:Y:S01]  /*5890*/  BSSY B1, `(.L_x_39) ;  /* 0x000000b000017945 */ /* 0x000fe20003800000 */
[----:B------:R-:W-:Y:S02]  /*58a0*/  ISETP.LT.OR P3, PT, R42, 0x2, !P1 ;  /* 0x000000022a00780c */ /* 0x000fe40004f61670 */
[----:B------:R-:W-:-:S05]  /*58b0*/  F2FP.F16.E5M2.UNPACK_B R34, R34 ;  /* 0x00000022ff22723e */ /* 0x000fca00020004ff */
[----:B------:R-:W-:-:S05]  /*58c0*/  HADD2.F32 R34, -RZ, R34.H0_H0 ;  /* 0x20000022ff227230 */ /* 0x000fca0000004100 */
[----:B------:R-:W-:Y:S01]  /*58d0*/  FMUL R35, R34, UR21 ;  /* 0x0000001522237c20 */ /* 0x000fe20008400000 */
[----:B------:R-:W-:-:S03]  /*58e0*/  PRMT R34, RZ, 0x7610, R34 ;  /* 0x00007610ff227816 */ /* 0x000fc60000000022 */
[----:B------:R-:W-:-:S05]  /*58f0*/  FFMA R35, R226, UR20, R35 ;  /* 0x00000014e2237c23 */ /* 0x000fca0008000023 */
[----:B------:R-:W-:-:S05]  /*5900*/  F2FP.SATFINITE.E5M2.F32.PACK_AB_MERGE_C R35, RZ, R35, RZ ;  /* 0x00000023ff23723e */ /* 0x000fca00048060ff */
[----:B------:R1:W-:Y:S01]  /*5910*/  @!P5 STG.E.U8 desc[UR14][R24.64], R35 ;  /* 0x000000231800d986 */ /* 0x0003e2000c10110e */
[----:B------:R-:W-:Y:S05]  /*5920*/  @P3 BRA `(.L_x_40) ;  /* 0x0000000000043947 */ /* 0x000fea0003800000 */
[----:B------:R2:W5:Y:S02]  /*5930*/  LDG.E.U8 R34, desc[UR14][R32.64+0x1] ;  /* 0x0000010e20227981 */ /* 0x000564000c1e1100 */
.L_x_40:
[----:B------:R-:W-:Y:S05]  /*5940*/  BSYNC B1 ;  /* 0x0000000000017941 */ /* 0x000fea0003800000 */
.L_x_39:
[----:B-----5:R-:W-:Y:S01]  /*5950*/  LOP3.LUT R34, R34, 0xff, RZ, 0xc0, !PT ;  /* 0x000000ff22227812 */ /* 0x020fe200078ec0ff */
[----:B------:R-:W-:Y:S01]  /*5960*/  BSSY B1, `(.L_x_41) ;  /* 0x0000013000017945 */ /* 0x000fe20003800000 */
[----:B------:R-:W-:Y:S02]  /*5970*/  IADD3 R45, P2, R43, 0x8, RZ ;  /* 0x000000082b2d7810 */ /* 0x000fe40007f5e0ff */
[----:B------:R-:W-:-:S03]  /*5980*/  F2FP.F16.E5M2.UNPACK_B R34, R34 ;  /* 0x00000022ff22723e */ /* 0x000fc600020004ff */
[----:B-1----:R-:W-:Y:S01]  /*5990*/  IMAD.X R35, RZ, RZ, R39, P2 ;  /* 0x000000ffff237224 */ /* 0x002fe200010e0627 */
[----:B------:R-:W-:Y:S01]  /*59a0*/  ISETP.GE.AND P2, PT, R41, 0x9, PT ;  /* 0x000000092900780c */ /* 0x000fe20003f46270 */
[----:B------:R-:W-:Y:S02]  /*59b0*/  HADD2.F32 R34, -RZ, R34.H0_H0 ;  /* 0x20000022ff227230 */ /* 0x000fe40000004100 */
[----:B------:R-:W-:Y:S01]  /*59c0*/  IMAD R46, R35, UR6, RZ ;  /* 0x00000006232e7c24 */ /* 0x000fe2000f8e02ff */
[----:B------:R-:W-:Y:S02]  /*59d0*/  ISETP.LT.OR P5, PT, R42, 0x1, !P2 ;  /* 0x000000012a00780c */ /* 0x000fe400057a1670 */
[----:B------:R-:W-:Y:S01]  /*59e0*/  FMUL R44, R34, UR21 ;  /* 0x00000015222c7c20 */ /* 0x000fe20008400000 */
[----:B------:R-:W-:-:S04]  /*59f0*/  IMAD.WIDE.U32 R34, R45, UR6, R36 ;  /* 0x000000062d227c25 */ /* 0x000fc8000f8e0024 */
[----:B------:R-:W-:Y:S01]  /*5a00*/  FFMA R44, R225, UR20, R44 ;  /* 0x00000014e12c7c23 */ /* 0x000fe2000800002c */
[----:B------:R-:W-:Y:S01]  /*5a10*/  IMAD R45, R45, UR7, R46 ;  /* 0x000000072d2d7c24 */ /* 0x000fe2000f8e022e */
[----:B------:R-:W-:-:S03]  /*5a20*/  IADD3 R34, P6, R34, UR10, RZ ;  /* 0x0000000a22227c10 */ /* 0x000fc6000ffde0ff */
[----:B------:R-:W-:Y:S02]  /*5a30*/  F2FP.SATFINITE.E5M2.F32.PACK_AB_MERGE_C R47, RZ, R44, RZ ;  /* 0x0000002cff2f723e */ /* 0x000fe400048060ff */
[----:B------:R-:W-:Y:S02]  /*5a40*/  IADD3.X R35, R35, UR11, R45, P6, !PT ;  /* 0x0000000b23237c10 */ /* 0x000fe4000b7fe42d */
[----:B------:R-:W-:Y:S01]  /*5a50*/  PRMT R44, RZ, 0x7610, R44 ;  /* 0x00007610ff2c7816 */ /* 0x000fe2000000002c */
[----:B------:R1:W-:Y:S01]  /*5a60*/  @!P3 STG.E.U8 desc[UR14][R24.64+0x1], R47 ;  /* 0x0000012f1800b986 */ /* 0x0003e2000c10110e */
[----:B------:R-:W-:Y:S05]  /*5a70*/  @P5 BRA `(.L_x_42) ;  /* 0x0000000000045947 */ /* 0x000fea0003800000 */
[----:B------:R3:W5:Y:S02]  /*5a80*/  LDG.E.U8 R44, desc[UR14][R34.64] ;  /* 0x0000000e222c7981 */ /* 0x000764000c1e1100 */
.L_x_42:
[----:B------:R-:W-:Y:S05]  /*5a90*/  BSYNC B1 ;  /* 0x0000000000017941 */ /* 0x000fea0003800000 */
.L_x_41:
        /* <DEDUP_REMOVED lines=12> */
.L_x_44:
[----:B------:R-:W-:Y:S05]  /*5b60*/  BSYNC B1 ;  /* 0x0000000000017941 */ /* 0x000fea0003800000 */
.L_x_43:
[----:B-----5:R-:W-:Y:S01]  /*5b70*/  LOP3.LUT R44, R44, 0xff, RZ, 0xc0, !PT ;  /* 0x000000ff2c2c7812 */ /* 0x020fe200078ec0ff */
[----:B------:R-:W-:Y:S01]  /*5b80*/  BSSY B1, `(.L_x_45) ;  /* 0x000000b000017945 */ /* 0x000fe20003800000 */
[----:B------:R-:W-:Y:S02]  /*5b90*/  ISETP.LT.OR P5, PT, R42, 0x9, !P1 ;  /* 0x000000092a00780c */ /* 0x000fe40004fa1670 */
[----:B------:R-:W-:-:S05]  /*5ba0*/  F2FP.F16.E5M2.UNPACK_B R44, R44 ;  /* 0x0000002cff2c723e */ /* 0x000fca00020004ff */
[----:B------:R-:W-:-:S05]  /*5bb0*/  HADD2.F32 R44, -RZ, R44.H0_H0 ;  /* 0x2000002cff2c7230 */ /* 0x000fca0000004100 */
[----:B------:R-:W-:-:S04]  /*5bc0*/  FMUL R44, R44, UR21 ;  /* 0x000000152c2c7c20 */ /* 0x000fc80008400000 */
[----:B------:R-:W-:-:S05]  /*5bd0*/  FFMA R44, R223, UR20, R44 ;  /* 0x00000014df2c7c23 */ /* 0x000fca000800002c */
[----:B----4-:R-:W-:Y:S02]  /*5be0*/  F2FP.SATFINITE.E5M2.F32.PACK_AB_MERGE_C R45, RZ, R44, RZ ;  /* 0x0000002cff2d723e */ /* 0x010fe400048060ff */
[----:B------:R-:W-:-:S03]  /*5bf0*/  PRMT R44, RZ, 0x7610, R44 ;  /* 0x00007610ff2c7816 */ /* 0x000fc6000000002c */
[----:B------:R4:W-:Y:S01]  /*5c00*/  @!P3 STG.E.U8 desc[UR14][R26.64+0x1], R45 ;  /* 0x0000012d1a00b986 */ /* 0x0009e2000c10110e */
[----:B------:R-:W-:Y:S05]  /*5c10*/  @P5 BRA `(.L_x_46) ;  /* 0x0000000000045947 */ /* 0x000fea0003800000 */
[----:B------:R0:W5:Y:S02]  /*5c20*/  LDG.E.U8 R44, desc[UR14][R32.64+0x8] ;  /* 0x0000080e202c7981 */ /* 0x000164000c1e1100 */
.L_x_46:
[----:B------:R-:W-:Y:S05]  /*5c30*/  BSYNC B1 ;  /* 0x0000000000017941 */ /* 0x000fea0003800000 */
.L_x_45:
[----:B-----5:R-:W-:Y:S01]  /*5c40*/  LOP3.LUT R44, R44, 0xff, RZ, 0xc0, !PT ;  /* 0x000000ff2c2c7812 */ /* 0x020fe200078ec0ff */
[----:B------:R-:W-:Y:S01]  /*5c50*/  BSSY B1, `(.L_x_47) ;  /* 0x000000b000017945 */ /* 0x000fe20003800000 */
[----:B------:R-:W-:Y:S02]  /*5c60*/  ISETP.LT.OR P3, PT, R42, 0xa, !P1 ;  /* 0x0000000a2a00780c */ /* 0x000fe40004f61670 */
[----:B------:R-:W-:-:S05]  /*5c70*/  F2FP.F16.E5M2.UNPACK_B R44, R44 ;  /* 0x0000002cff2c723e */ /* 0x000fca00020004ff */
[----:B------:R-:W-:-:S05]  /*5c80*/  HADD2.F32 R44, -RZ, R44.H0_H0 ;  /* 0x2000002cff2c7230 */ /* 0x000fca0000004100 */
[----:B----4-:R-:W-:Y:S01]  /*5c90*/  FMUL R45, R44, UR21 ;  /* 0x000000152c2d7c20 */ /* 0x010fe20008400000 */
[----:B------:R-:W-:-:S03]  /*5ca0*/  PRMT R44, RZ, 0x7610, R44 ;  /* 0x00007610ff2c7816 */ /* 0x000fc6000000002c */
[----:B------:R-:W-:-:S05]  /*5cb0*/  FFMA R45, R222, UR20, R45 ;  /* 0x00000014de2d7c23 */ /* 0x000fca000800002d */
[----:B------:R-:W-:-:S05]  /*5cc0*/  F2FP.SATFINITE.E5M2.F32.PACK_AB_MERGE_C R45, RZ, R45, RZ ;  /* 0x0000002dff2d723e */ /* 0x000fca00048060ff */
[----:B------:R4:W-:Y:S01]  /*5cd0*/  @!P5 STG.E.U8 desc[UR14][R24.64+0x8], R45 ;  /* 0x0000082d1800d986 */ /* 0x0009e2000c10110e */
[----:B------:R-:W-:Y:S05]  /*5ce0*/  @P3 BRA `(.L_x_48) ;  /* 0x0000000000043947 */ /* 0x000fea0003800000 */
[----:B------:R0:W5:Y:S02]  /*5cf0*/  LDG.E.U8 R44, desc[UR14][R32.64+0x9] ;  /* 0x0000090e202c7981 */ /* 0x000164000c1e1100 */
.L_x_48:
[----:B------:R-:W-:Y:S05]  /*5d00*/  BSYNC B1 ;  /* 0x0000000000017941 */ /* 0x000fea0003800000 */
.L_x_47:
        /* <DEDUP_REMOVED lines=12> */
.L_x_50:
[----:B------:R-:W-:Y:S05]  /*5dd0*/  BSYNC B1 ;  /* 0x0000000000017941 */ /* 0x000fea0003800000 */
.L_x_49:
        /* <DEDUP_REMOVED lines=12> */
.L_x_52:
[----:B------:R-:W-:Y:S05]  /*5ea0*/  BSYNC B1 ;  /* 0x0000000000017941 */ /* 0x000fea0003800000 */
.L_x_51:
        /* <DEDUP_REMOVED lines=12> */
.L_x_54:
[----:B------:R-:W-:Y:S05]  /*5f70*/  BSYNC B1 ;  /* 0x0000000000017941 */ /* 0x000fea0003800000 */
.L_x_53:
        /* <DEDUP_REMOVED lines=12> */
.L_x_56:
[----:B------:R-:W-:Y:S05]  /*6040*/  BSYNC B1 ;  /* 0x0000000000017941 */ /* 0x000fea0003800000 */
.L_x_55:
        /* <DEDUP_REMOVED lines=12> */
.L_x_58:
[----:B------:R-:W-:Y:S05]  /*6110*/  BSYNC B1 ;  /* 0x0000000000017941 */ /* 0x000fea0003800000 */
.L_x_57:
        /* <DEDUP_REMOVED lines=12> */
.L_x_60:
[----:B------:R-:W-:Y:S05]  /*61e0*/  BSYNC B1 ;  /* 0x0000000000017941 */ /* 0x000fea0003800000 */
.L_x_59:
        /* <DEDUP_REMOVED lines=12> */
.L_x_62:
[----:B------:R-:W-:Y:S05]  /*62b0*/  BSYNC B1 ;  /* 0x0000000000017941 */ /* 0x000fea0003800000 */
.L_x_61:
        /* <DEDUP_REMOVED lines=12> */
.L_x_64:
[----:B------:R-:W-:Y:S05]  /*6380*/  BSYNC B1 ;  /* 0x0000000000017941 */ /* 0x000fea0003800000 */
.L_x_63:
        /* <DEDUP_REMOVED lines=12> */
.L_x_66:
[----:B------:R-:W-:Y:S05]  /*6450*/  BSYNC B1 ;  /* 0x0000000000017941 */ /* 0x000fea0003800000 */
.L_x_65:
        /* <DEDUP_REMOVED lines=12> */
.L_x_68:
[----:B------:R-:W-:Y:S05]  /*6520*/  BSYNC B1 ;  /* 0x0000000000017941 */ /* 0x000fea0003800000 */
.L_x_67:
        /* <DEDUP_REMOVED lines=12> */
.L_x_70:
[----:B------:R-:W-:Y:S05]  /*65f0*/  BSYNC B1 ;  /* 0x0000000000017941 */ /* 0x000fea0003800000 */
.L_x_69:
        /* <DEDUP_REMOVED lines=12> */
.L_x_72:
[----:B------:R-:W-:Y:S05]  /*66c0*/  BSYNC B1 ;  /* 0x0000000000017941 */ /* 0x000fea0003800000 */
.L_x_71:
        /* <DEDUP_REMOVED lines=12> */
.L_x_74:
[----:B------:R-:W-:Y:S05]  /*6790*/  BSYNC B1 ;  /* 0x0000000000017941 */ /* 0x000fea0003800000 */
.L_x_73:
        /* <DEDUP_REMOVED lines=12> */
.L_x_76:
[----:B------:R-:W-:Y:S05]  /*6860*/  BSYNC B1 ;  /* 0x0000000000017941 */ /* 0x000fea0003800000 */
.L_x_75:
        /* <DEDUP_REMOVED lines=12> */
.L_x_78:
[----:B------:R-:W-:Y:S05]  /*6930*/  BSYNC B1 ;  /* 0x0000000000017941 */ /* 0x000fea0003800000 */
.L_x_77:
        /* <DEDUP_REMOVED lines=12> */
.L_x_80:
[----:B------:R-:W-:Y:S05]  /*6a00*/  BSYNC B1 ;  /* 0x0000000000017941 */ /* 0x000fea0003800000 */
.L_x_79:
        /* <DEDUP_REMOVED lines=12> */
.L_x_82:
[----:B------:R-:W-:Y:S05]  /*6ad0*/  BSYNC B1 ;  /* 0x0000000000017941 */ /* 0x000fea0003800000 */
.L_x_81:
        /* <DEDUP_REMOVED lines=12> */
.L_x_84:
[----:B------:R-:W-:Y:S05]  /*6ba0*/  BSYNC B1 ;  /* 0x0000000000017941 */ /* 0x000fea0003800000 */
.L_x_83:
        /* <DEDUP_REMOVED lines=12> */
.L_x_86:
[----:B------:R-:W-:Y:S05]  /*6c70*/  BSYNC B1 ;  /* 0x0000000000017941 */ /* 0x000fea0003800000 */
.L_x_85:
        /* <DEDUP_REMOVED lines=12> */
.L_x_88:
[----:B------:R-:W-:Y:S05]  /*6d40*/  BSYNC B1 ;  /* 0x0000000000017941 */ /* 0x000fea0003800000 */
.L_x_87:
        /* <DEDUP_REMOVED lines=12> */
.L_x_90:
[----:B------:R-:W-:Y:S05]  /*6e10*/  BSYNC B1 ;  /* 0x0000000000017941 */ /* 0x000fea0003800000 */
.L_x_89:
        /* <DEDUP_REMOVED lines=12> */
.L_x_92:
[----:B------:R-:W-:Y:S05]  /*6ee0*/  BSYNC B1 ;  /* 0x0000000000017941 */ /* 0x000fea0003800000 */
.L_x_91:
        /* <DEDUP_REMOVED lines=12> */
.L_x_94:
[----:B------:R-:W-:Y:S05]  /*6fb0*/  BSYNC B1 ;  /* 0x0000000000017941 */ /* 0x000fea0003800000 */
.L_x_93:
        /* <DEDUP_REMOVED lines=12> */
.L_x_96:
[----:B------:R-:W-:Y:S05]  /*7080*/  BSYNC B1 ;  /* 0x0000000000017941 */ /* 0x000fea0003800000 */
.L_x_95:
        /* <DEDUP_REMOVED lines=12> */
.L_x_98:
[----:B------:R-:W-:Y:S05]  /*7150*/  BSYNC B1 ;  /* 0x0000000000017941 */ /* 0x000fea0003800000 */
.L_x_97:
        /* <DEDUP_REMOVED lines=12> */
.L_x_100:
[----:B------:R-:W-:Y:S05]  /*7220*/  BSYNC B1 ;  /* 0x0000000000017941 */ /* 0x000fea0003800000 */
.L_x_99:
        /* <DEDUP_REMOVED lines=12> */
.L_x_102:
[----:B------:R-:W-:Y:S05]  /*72f0*/  BSYNC B1 ;  /* 0x0000000000017941 */ /* 0x000fea0003800000 */
.L_x_101:
        /* <DEDUP_REMOVED lines=12> */
.L_x_104:
[----:B------:R-:W-:Y:S05]  /*73c0*/  BSYNC B1 ;  /* 0x0000000000017941 */ /* 0x000fea0003800000 */
.L_x_103:
        /* <DEDUP_REMOVED lines=12> */
.L_x_106:
[----:B------:R-:W-:Y:S05]  /*7490*/  BSYNC B1 ;  /* 0x0000000000017941 */ /* 0x000fea0003800000 */
.L_x_105:
        /* <DEDUP_REMOVED lines=12> */
.L_x_108:
[----:B------:R-:W-:Y:S05]  /*7560*/  BSYNC B1 ;  /* 0x0000000000017941 */ /* 0x000fea0003800000 */
.L_x_107:
        /* <DEDUP_REMOVED lines=12> */
.L_x_110:
[----:B------:R-:W-:Y:S05]  /*7630*/  BSYNC B1 ;  /* 0x0000000000017941 */ /* 0x000fea0003800000 */
.L_x_109:
        /* <DEDUP_REMOVED lines=12> */
.L_x_112:
[----:B------:R-:W-:Y:S05]  /*7700*/  BSYNC B1 ;  /* 0x0000000000017941 */ /* 0x000fea0003800000 */
.L_x_111:
        /* <DEDUP_REMOVED lines=12> */
.L_x_114:
[----:B------:R-:W-:Y:S05]  /*77d0*/  BSYNC B1 ;  /* 0x0000000000017941 */ /* 0x000fea0003800000 */
.L_x_113:
        /* <DEDUP_REMOVED lines=12> */
.L_x_116:
[----:B------:R-:W-:Y:S05]  /*78a0*/  BSYNC B1 ;  /* 0x0000000000017941 */ /* 0x000fea0003800000 */
.L_x_115:
        /* <DEDUP_REMOVED lines=12> */
.L_x_118:
[----:B------:R-:W-:Y:S05]  /*7970*/  BSYNC B1 ;  /* 0x0000000000017941 */ /* 0x000fea0003800000 */
.L_x_117:
        /* <DEDUP_REMOVED lines=12> */
.L_x_120:
[----:B------:R-:W-:Y:S05]  /*7a40*/  BSYNC B1 ;  /* 0x0000000000017941 */ /* 0x000fea0003800000 */
.L_x_119:
        /* <DEDUP_REMOVED lines=12> */
.L_x_122:
[----:B------:R-:W-:Y:S05]  /*7b10*/  BSYNC B1 ;  /* 0x0000000000017941 */ /* 0x000fea0003800000 */
.L_x_121:
        /* <DEDUP_REMOVED lines=12> */
.L_x_124:
[----:B------:R-:W-:Y:S05]  /*7be0*/  BSYNC B1 ;  /* 0x0000000000017941 */ /* 0x000fea0003800000 */
.L_x_123:
        /* <DEDUP_REMOVED lines=12> */
.L_x_126:
[----:B------:R-:W-:Y:S05]  /*7cb0*/  BSYNC B1 ;  /* 0x0000000000017941 */ /* 0x000fea0003800000 */
.L_x_125:
        /* <DEDUP_REMOVED lines=12> */
.L_x_128:
[----:B------:R-:W-:Y:S05]  /*7d80*/  BSYNC B1 ;  /* 0x0000000000017941 */ /* 0x000fea0003800000 */
.L_x_127:
        /* <DEDUP_REMOVED lines=12> */
.L_x_130:
[----:B------:R-:W-:Y:S05]  /*7e50*/  BSYNC B1 ;  /* 0x0000000000017941 */ /* 0x000fea0003800000 */
.L_x_129:
        /* <DEDUP_REMOVED lines=12> */
.L_x_132:
[----:B------:R-:W-:Y:S05]  /*7f20*/  BSYNC B1 ;  /* 0x0000000000017941 */ /* 0x000fea0003800000 */
.L_x_131:
        /* <DEDUP_REMOVED lines=12> */
.L_x_134:
[----:B------:R-:W-:Y:S05]  /*7ff0*/  BSYNC B1 ;  /* 0x0000000000017941 */ /* 0x000fea0003800000 */
.L_x_133:
        /* <DEDUP_REMOVED lines=12> */
.L_x_136:
[----:B------:R-:W-:Y:S05]  /*80c0*/  BSYNC B1 ;  /* 0x0000000000017941 */ /* 0x000fea0003800000 */
.L_x_135:
        /* <DEDUP_REMOVED lines=12> */
.L_x_138:
[----:B------:R-:W-:Y:S05]  /*8190*/  BSYNC B1 ;  /* 0x0000000000017941 */ /* 0x000fea0003800000 */
.L_x_137:
        /* <DEDUP_REMOVED lines=12> */
.L_x_140:
[----:B------:R-:W-:Y:S05]  /*8260*/  BSYNC B1 ;  /* 0x0000000000017941 */ /* 0x000fea0003800000 */
.L_x_139:
        /* <DEDUP_REMOVED lines=12> */
.L_x_142:
[----:B------:R-:W-:Y:S05]  /*8330*/  BSYNC B1 ;  /* 0x0000000000017941 */ /* 0x000fea0003800000 */
.L_x_141:
        /* <DEDUP_REMOVED lines=12> */
.L_x_144:
[----:B------:R-:W-:Y:S05]  /*8400*/  BSYNC B1 ;  /* 0x0000000000017941 */ /* 0x000fea0003800000 */
.L_x_143:
        /* <DEDUP_REMOVED lines=12> */
.L_x_146:
[----:B------:R-:W-:Y:S05]  /*84d0*/  BSYNC B1 ;  /* 0x0000000000017941 */ /* 0x000fea0003800000 */
.L_x_145:
        /* <DEDUP_REMOVED lines=12> */
.L_x_148:
[----:B------:R-:W-:Y:S05]  /*85a0*/  BSYNC B1 ;  /* 0x0000000000017941 */ /* 0x000fea0003800000 */
.L_x_147:
        /* <DEDUP_REMOVED lines=12> */
.L_x_150:
[----:B------:R-:W-:Y:S05]  /*8670*/  BSYNC B1 ;  /* 0x0000000000017941 */ /* 0x000fea0003800000 */
.L_x_149:
        /* <DEDUP_REMOVED lines=12> */
.L_x_152:
[----:B------:R-:W-:Y:S05]  /*8740*/  BSYNC B1 ;  /* 0x0000000000017941 */ /* 0x000fea0003800000 */
.L_x_151:
        /* <DEDUP_REMOVED lines=12> */
.L_x_154:
[----:B------:R-:W-:Y:S05]  /*8810*/  BSYNC B1 ;  /* 0x0000000000017941 */ /* 0x000fea0003800000 */
.L_x_153:
        /* <DEDUP_REMOVED lines=12> */
.L_x_156:
[----:B------:R-:W-:Y:S05]  /*88e0*/  BSYNC B1 ;  /* 0x0000000000017941 */ /* 0x000fea0003800000 */
.L_x_155:
        /* <DEDUP_REMOVED lines=12> */
.L_x_158:
[----:B------:R-:W-:Y:S05]  /*89b0*/  BSYNC B1 ;  /* 0x0000000000017941 */ /* 0x000fea0003800000 */
.L_x_157:
        /* <DEDUP_REMOVED lines=12> */
.L_x_160:
[----:B------:R-:W-:Y:S05]  /*8a80*/  BSYNC B1 ;  /* 0x0000000000017941 */ /* 0x000fea0003800000 */
.L_x_159:
[----:B-----5:R-:W-:Y:S01]  /*8a90*/  LOP3.LUT R44, R44, 0xff, RZ, 0xc0, !PT ;  /* 0x000000ff2c2c7812 */ /* 0x020fe200078ec0ff */
[----:B------:R-:W-:Y:S01]  /*8aa0*/  BSSY B1, `(.L_x_161) ;  /* 0x000000b000017945 */ /* 0x000fe20003800000 */
[----:B------:R-:W-:Y:S02]  /*8ab0*/  ISETP.LT.OR P3, PT, R42, 0x79, !P2 ;  /* 0x000000792a00780c */ /* 0x000fe40005761670 */
[----:B------:R-:W-:Y:S02]  /*8ac0*/  F2FP.F16.E5M2.UNPACK_B R44, R44 ;  /* 0x0000002cff2c723e */ /* 0x000fe400020004ff */
[----:B0-2---:R-:W-:-:S03]  /*8ad0*/  PRMT R32, RZ, 0x7610, R32 ;  /* 0x00007610ff207816 */ /* 0x005fc60000000020 */
[----:B------:R-:W-:-:S05]  /*8ae0*/  HADD2.F32 R44, -RZ, R44.H0_H0 ;  /* 0x2000002cff2c7230 */ /* 0x000fca0000004100 */
[----:B------:R-:W-:-:S04]  /*8af0*/  FMUL R44, R44, UR21 ;  /* 0x000000152c2c7c20 */ /* 0x000fc80008400000 */
[----:B------:R-:W-:-:S05]  /*8b00*/  FFMA R44, R165, UR20, R44 ;  /* 0x00000014a52c7c23 */ /* 0x000fca000800002c */
[----:B------:R-:W-:-:S05]  /*8b10*/  F2FP.SATFINITE.E5M2.F32.PACK_AB_MERGE_C R33, RZ, R44, RZ ;  /* 0x0000002cff21723e */ /* 0x000fca00048060ff */
[----:B------:R0:W-:Y:S01]  /*8b20*/  @!P1 STG.E.U8 desc[UR14][R24.64+0x79], R33 ;  /* 0x0000792118009986 */ /* 0x0001e2000c10110e */
[----:B------:R-:W-:Y:S05]  /*8b30*/  @P3 BRA `(.L_x_162) ;  /* 0x0000000000043947 */ /* 0x000fea0003800000 */
[----:B------:R2:W5:Y:S02]  /*8b40*/  LDG.E.U8 R32, desc[UR14][R34.64+0x78] ;  /* 0x0000780e22207981 */ /* 0x000564000c1e1100 */
.L_x_162:
[----:B------:R-:W-:Y:S05]  /*8b50*/  BSYNC B1 ;  /* 0x0000000000017941 */ /* 0x000fea0003800000 */
.L_x_161:
[----:B-----5:R-:W-:Y:S01]  /*8b60*/  LOP3.LUT R32, R32, 0xff, RZ, 0xc0, !PT ;  /* 0x000000ff20207812 */ /* 0x020fe200078ec0ff */
[----:B------:R-:W-:Y:S01]  /*8b70*/  BSSY B1, `(.L_x_163) ;  /* 0x000000b000017945 */ /* 0x000fe20003800000 */
[----:B------:R-:W-:Y:S02]  /*8b80*/  ISETP.LT.OR P2, PT, R42, 0x7a, !P2 ;  /* 0x0000007a2a00780c */ /* 0x000fe40005741670 */
[----:B------:R-:W-:Y:S02]  /*8b90*/  F2FP.F16.E5M2.UNPACK_B R32, R32 ;  /* 0x00000020ff20723e */ /* 0x000fe400020004ff */
[----:B01--4-:R-:W-:-:S03]  /*8ba0*/  PRMT R24, RZ, 0x7610, R24 ;  /* 0x00007610ff187816 */ /* 0x013fc60000000018 */
[----:B------:R-:W-:-:S05]  /*8bb0*/  HADD2.F32 R32, -RZ, R32.H0_H0 ;  /* 0x20000020ff207230 */ /* 0x000fca0000004100 */
[----:B------:R-:W-:-:S04]  /*8bc0*/  FMUL R25, R32, UR21 ;  /* 0x0000001520197c20 */ /* 0x000fc80008400000 */
[----:B------:R-:W-:-:S05]  /*8bd0*/  FFMA R25, R164, UR20, R25 ;  /* 0x00000014a4197c23 */ /* 0x000fca0008000019 */
[----:B------:R-:W-:-:S05]  /*8be0*/  F2FP.SATFINITE.E5M2.F32.PACK_AB_MERGE_C R25, RZ, R25, RZ ;  /* 0x00000019ff19723e */ /* 0x000fca00048060ff */
[----:B------:R0:W-:Y:S01]  /*8bf0*/  @!P3 STG.E.U8 desc[UR14][R26.64+0x78], R25 ;  /* 0x000078191a00b986 */ /* 0x0001e2000c10110e */
[----:B------:R-:W-:Y:S05]  /*8c00*/  @P2 BRA `(.L_x_164) ;  /* 0x0000000000042947 */ /* 0x000fea0003800000 */
[----:B------:R1:W5:Y:S02]  /*8c10*/  LDG.E.U8 R24, desc[UR14][R34.64+0x79] ;  /* 0x0000790e22187981 */ /* 0x000364000c1e1100 */
.L_x_164:
[----:B------:R-:W-:Y:S05]  /*8c20*/  BSYNC B1 ;  /* 0x0000000000017941 */ /* 0x000fea0003800000 */
.L_x_163:
[----:B-----5:R-:W-:Y:S01]  /*8c30*/  LOP3.LUT R24, R24, 0xff, RZ, 0xc0, !PT ;  /* 0x000000ff18187812 */ /* 0x020fe200078ec0ff */
[----:B------:R-:W-:Y:S01]  /*8c40*/  BSSY B1, `(.L_x_165) ;  /* 0x0000013000017945 */ /* 0x000fe20003800000 */
[----:B------:R-:W-:Y:S02]  /*8c50*/  IADD3 R33, P1, R43, 0x80, RZ ;  /* 0x000000802b217810 */ /* 0x000fe40007f3e0ff */
[----:B------:R-:W-:-:S03]  /*8c60*/  F2FP.F16.E5M2.UNPACK_B R24, R24 ;  /* 0x00000018ff18723e */ /* 0x000fc600020004ff */
[----:B0-----:R-:W-:Y:S01]  /*8c70*/  IMAD.X R25, RZ, RZ, R39, P1 ;  /* 0x000000ffff197224 */ /* 0x001fe200008e0627 */
[----:B------:R-:W-:Y:S01]  /*8c80*/  ISETP.GE.AND P1, PT, R41, 0x81, PT ;  /* 0x000000812900780c */ /* 0x000fe20003f26270 */
[----:B------:R-:W-:Y:S02]  /*8c90*/  HADD2.F32 R24, -RZ, R24.H0_H0 ;  /* 0x20000018ff187230 */ /* 0x000fe40000004100 */
[----:B-123--:R-:W-:Y:S01]  /*8ca0*/  IMAD R34, R25, UR6, RZ ;  /* 0x0000000619227c24 */ /* 0x00efe2000f8e02ff */
        /* <DEDUP_REMOVED lines=12> */
.L_x_166:
[----:B------:R-:W-:Y:S05]  /*8d70*/  BSYNC B1 ;  /* 0x0000000000017941 */ /* 0x000fea0003800000 */
.L_x_165:
[----:B-----5:R-:W-:Y:S01]  /*8d80*/  LOP3.LUT R32, R32, 0xff, RZ, 0xc0, !PT ;  /* 0x000000ff20207812 */ /* 0x020fe200078ec0ff */
[----:B------:R-:W-:Y:S01]  /*8d90*/  BSSY B1, `(.L_x_167) ;  /* 0x000000b000017945 */ /* 0x000fe20003800000 */
[----:B------:R-:W-:Y:S02]  /*8da0*/  ISETP.LT.OR P3, PT, R42, 0x2, !P1 ;  /* 0x000000022a00780c */ /* 0x000fe40004f61670 */
[----:B------:R-:W-:Y:S02]  /*8db0*/  F2FP.F16.E5M2.UNPACK_B R32, R32 ;  /* 0x00000020ff20723e */ /* 0x000fe400020004ff */
[----:B0-----:R-:W-:-:S03]  /*8dc0*/  PRMT R26, RZ, 0x7610, R26 ;  /* 0x00007610ff1a7816 */ /* 0x001fc6000000001a */
[----:B------:R-:W-:-:S05]  /*8dd0*/  HADD2.F32 R32, -RZ, R32.H0_H0 ;  /* 0x20000020ff207230 */ /* 0x000fca0000004100 */
[----:B------:R-:W-:-:S04]  /*8de0*/  FMUL R27, R32, UR21 ;  /* 0x00000015201b7c20 */ /* 0x000fc80008400000 */
[----:B------:R-:W-:-:S05]  /*8df0*/  FFMA R27, R162, UR20, R27 ;  /* 0x00000014a21b7c23 */ /* 0x000fca000800001b */
[----:B------:R-:W-:-:S05]  /*8e00*/  F2FP.SATFINITE.E5M2.F32.PACK_AB_MERGE_C R27, RZ, R27, RZ ;  /* 0x0000001bff1b723e */ /* 0x000fca00048060ff */
[----:B------:R0:W-:Y:S01]  /*8e10*/  @!P5 STG.E.U8 desc[UR14][R30.64], R27 ;  /* 0x0000001b1e00d986 */ /* 0x0001e2000c10110e */
[----:B------:R-:W-:Y:S05]  /*8e20*/  @P3 BRA `(.L_x_168) ;  /* 0x0000000000043947 */ /* 0x000fea0003800000 */
[----:B------:R2:W5:Y:S02]  /*8e30*/  LDG.E.U8 R26, desc[UR14][R24.64+0x1] ;  /* 0x0000010e181a7981 */ /* 0x000564000c1e1100 */
.L_x_168:
[----:B------:R-:W-:Y:S05]  /*8e40*/  BSYNC B1 ;  /* 0x0000000000017941 */ /* 0x000fea0003800000 */
.L_x_167:
[----:B-----5:R-:W-:Y:S01]  /*8e50*/  LOP3.LUT R26, R26, 0xff, RZ, 0xc0, !PT ;  /* 0x000000ff1a1a7812 */ /* 0x020fe200078ec0ff */
[----:B------:R-:W-:Y:S01]  /*8e60*/  BSSY B1, `(.L_x_169) ;  /* 0x0000013000017945 */ /* 0x000fe20003800000 */
[----:B------:R-:W-:Y:S02]  /*8e70*/  IADD3 R43, P2, R43, 0x88, RZ ;  /* 0x000000882b2b7810 */ /* 0x000fe40007f5e0ff */
[----:B------:R-:W-:Y:S02]  /*8e80*/  F2FP.F16.E5M2.UNPACK_B R26, R26 ;  /* 0x0000001aff1a723e */ /* 0x000fe400020004ff */
[----:B------:R-:W-:Y:S01]  /*8e90*/  PRMT R32, RZ, 0x7610, R32 ;  /* 0x00007610ff207816 */ /* 0x000fe20000000020 */
[----:B------:R-:W-:Y:S01]  /*8ea0*/  IMAD.X R38, RZ, RZ, R39, P2 ;  /* 0x000000ffff267224 */ /* 0x000fe200010e0627 */
[----:B------:R-:W-:Y:S01]  /*8eb0*/  ISETP.GE.AND P2, PT, R41, 0x89, PT ;  /* 0x000000892900780c */ /* 0x000fe20003f46270 */
[----:B------:R-:W-:Y:S02]  /*8ec0*/  HADD2.F32 R26, -RZ, R26.H0_H0 ;  /* 0x2000001aff1a7230 */ /* 0x000fe40000004100 */
[----:B------:R-:W-:Y:S01]  /*8ed0*/  IMAD R38, R38, UR6, RZ ;  /* 0x0000000626267c24 */ /* 0x000fe2000f8e02ff */
[----:B------:R-:W-:Y:S01]  /*8ee0*/  ISETP.LT.OR P5, PT, R42, 0x1, !P2 ;  /* 0x000000012a00780c */ /* 0x000fe200057a1670 */
[----:B------:R-:W-:-:S04]  /*8ef0*/  IMAD.WIDE.U32 R36, R43, UR6, R36 ;  /* 0x000000062b247c25 */ /* 0x000fc8000f8e0024 */
[----:B------:R-:W-:Y:S01]  /*8f00*/  FMUL R26, R26, UR21 ;  /* 0x000000151a1a7c20 */ /* 0x000fe20008400000 */
[----:B------:R-:W-:-:S03]  /*8f10*/  IMAD R43, R43, UR7, R38 ;  /* 0x000000072b2b7c24 */ /* 0x000fc6000f8e0226 */
[----:B------:R-:W-:Y:S01]  /*8f20*/  FFMA R161, R161, UR20, R26 ;  /* 0x00000014a1a17c23 */ /* 0x000fe2000800001a */
[----:B------:R-:W-:-:S04]  /*8f30*/  IADD3 R26, P6, R36, UR10, RZ ;  /* 0x0000000a241a7c10 */ /* 0x000fc8000ffde0ff */
[----:B------:R-:W-:Y:S02]  /*8f40*/  F2FP.SATFINITE.E5M2.F32.PACK_AB_MERGE_C R161, RZ, R161, RZ ;  /* 0x000000a1ffa1723e */ /* 0x000fe400048060ff */
[----:B0-----:R-:W-:-:S03]  /*8f50*/  IADD3.X R27, R37, UR11, R43, P6, !PT ;  /* 0x0000000b251b7c10 */ /* 0x001fc6000b7fe42b */
[----:B------:R0:W-:Y:S01]  /*8f60*/  @!P3 STG.E.U8 desc[UR14][R30.64+0x1], R161 ;  /* 0x000001a11e00b986 */ /* 0x0001e2000c10110e */
[----:B------:R-:W-:Y:S05]  /*8f70*/  @P5 BRA `(.L_x_170) ;  /* 0x0000000000045947 */ /* 0x000fea0003800000 */
[----:B------:R3:W5:Y:S02]  /*8f80*/  LDG.E.U8 R32, desc[UR14][R26.64] ;  /* 0x0000000e1a207981 */ /* 0x000764000c1e1100 */
.L_x_170:
[----:B------:R-:W-:Y:S05]  /*8f90*/  BSYNC B1 ;  /* 0x0000000000017941 */ /* 0x000fea0003800000 */
.L_x_169:
        /* <DEDUP_REMOVED lines=12> */
.L_x_172:
[----:B------:R-:W-:Y:S05]  /*9060*/  BSYNC B1 ;  /* 0x0000000000017941 */ /* 0x000fea0003800000 */
.L_x_171:
        /* <DEDUP_REMOVED lines=12> */
.L_x_174:
[----:B------:R-:W-:Y:S05]  /*9130*/  BSYNC B1 ;  /* 0x0000000000017941 */ /* 0x000fea0003800000 */
.L_x_173:
        /* <DEDUP_REMOVED lines=12> */
.L_x_176:
[----:B------:R-:W-:Y:S05]  /*9200*/  BSYNC B1 ;  /* 0x0000000000017941 */ /* 0x000fea0003800000 */
.L_x_175:
        /* <DEDUP_REMOVED lines=12> */
.L_x_178:
[----:B------:R-:W-:Y:S05]  /*92d0*/  BSYNC B1 ;  /* 0x0000000000017941 */ /* 0x000fea0003800000 */
.L_x_177:
        /* <DEDUP_REMOVED lines=12> */
.L_x_180:
[----:B------:R-:W-:Y:S05]  /*93a0*/  BSYNC B1 ;  /* 0x0000000000017941 */ /* 0x000fea0003800000 */
.L_x_179:
        /* <DEDUP_REMOVED lines=12> */
.L_x_182:
[----:B------:R-:W-:Y:S05]  /*9470*/  BSYNC B1 ;  /* 0x0000000000017941 */ /* 0x000fea0003800000 */
.L_x_181:
        /* <DEDUP_REMOVED lines=12> */
.L_x_184:
[----:B------:R-:W-:Y:S05]  /*9540*/  BSYNC B1 ;  /* 0x0000000000017941 */ /* 0x000fea0003800000 */
.L_x_183:
        /* <DEDUP_REMOVED lines=12> */
.L_x_186:
[----:B------:R-:W-:Y:S05]  /*9610*/  BSYNC B1 ;  /* 0x0000000000017941 */ /* 0x000fea0003800000 */
.L_x_185:
        /* <DEDUP_REMOVED lines=12> */
.L_x_188:
[----:B------:R-:W-:Y:S05]  /*96e0*/  BSYNC B1 ;  /* 0x0000000000017941 */ /* 0x000fea0003800000 */
.L_x_187:
[----:B-----5:R-:W-:Y:S01]  /*96f0*/  LOP3.LUT R32, R32, 0xff, RZ, 0xc0, !PT ;  /* 0x000000ff20207812 */ /* 0x020fe200078ec0ff */
[----:B------:R-:W-:Y:S01]  /*9700*/  BSSY B1, `(.L_x_189) ;  /* 0x000000b000017945 */ /* 0x000fe20003800000 */
[----:B------:R-:W-:Y:S02]  /*9710*/  ISETP.LT.OR P5, PT, R42, 0x19, !P1 ;  /* 0x000000192a00780c */ /* 0x000fe40004fa1670 */
[----:B------:R-:W-:-:S05]  /*9720*/  F2FP.F16.E5M2.UNPACK_B R32, R32 ;  /* 0x00000020ff20723e */ /* 0x000fca00020004ff */
[----:B------:R-:W-:-:S05]  /*9730*/  HADD2.F32 R32, -RZ, R32.H0_H0 ;  /* 0x20000020ff207230 */ /* 0x000fca0000004100 */
[----:B------:R-:W-:-:S04]  /*9740*/  FMUL R32, R32, UR21 ;  /* 0x0000001520207c20 */ /* 0x000fc80008400000 */
[----:B------:R-:W-:Y:S01]  /*9750*/  FFMA R32, R23, UR20, R32 ;  /* 0x0000001417207c23 */ /* 0x000fe20008000020 */
[----:B------:R-:W-:-:S04]  /*9760*/  PRMT R23, RZ, 0x7610, R23 ;  /* 0x00007610ff177816 */ /* 0x000fc80000000017 */
[----:B----4-:R-:W-:-:S05]  /*9770*/  F2FP.SATFINITE.E5M2.F32.PACK_AB_MERGE_C R33, RZ, R32, RZ ;  /* 0x00000020ff21723e */ /* 0x010fca00048060ff */
[----:B------:R4:W-:Y:S01]  /*9780*/  @!P3 STG.E.U8 desc[UR14][R28.64+0x11], R33 ;  /* 0x000011211c00b986 */ /* 0x0009e2000c10110e */
[----:B------:R-:W-:Y:S05]  /*9790*/  @P5 BRA `(.L_x_190) ;  /* 0x0000000000045947 */ /* 0x000fea0003800000 */
[----:B------:R0:W5:Y:S02]  /*97a0*/  LDG.E.U8 R23, desc[UR14][R24.64+0x18] ;  /* 0x0000180e18177981 */ /* 0x000164000c1e1100 */
.L_x_190:
[----:B------:R-:W-:Y:S05]  /*97b0*/  BSYNC B1 ;  /* 0x0000000000017941 */ /* 0x000fea0003800000 */
.L_x_189:
        /* <DEDUP_REMOVED lines=8> */
[----:B------:R-:W-:-:S05]  /*9840*/  F2FP.SATFINITE.E5M2.F32.PACK_AB_MERGE_C R23, RZ, R23, RZ ;  /* 0x00000017ff17723e */ /* 0x000fca00048060ff */
[----:B------:R0:W-:Y:S01]  /*9850*/  @!P5 STG.E.U8 desc[UR14][R30.64+0x18], R23 ;  /* 0x000018171e00d986 */ /* 0x0001e2000c10110e */
[----:B------:R-:W-:Y:S05]  /*9860*/  @P3 BRA `(.L_x_192) ;  /* 0x0000000000043947 */ /* 0x000fea0003800000 */
[----:B------:R0:W5:Y:S02]  /*9870*/  LDG.E.U8 R22, desc[UR14][R24.64+0x19] ;  /* 0x0000190e18167981 */ /* 0x000164000c1e1100 */
.L_x_192:
[----:B------:R-:W-:Y:S05]  /*9880*/  BSYNC B1 ;  /* 0x0000000000017941 */ /* 0x000fea0003800000 */
.L_x_191:
        /* <DEDUP_REMOVED lines=8> */
[----:B0-----:R-:W-:-:S05]  /*9910*/  F2FP.SATFINITE.E5M2.F32.PACK_AB_MERGE_C R23, RZ, R22, RZ ;  /* 0x00000016ff17723e */ /* 0x001fca00048060ff */
[----:B------:R0:W-:Y:S01]  /*9920*/  @!P3 STG.E.U8 desc[UR14][R30.64+0x19], R23 ;  /* 0x000019171e00b986 */ /* 0x0001e2000c10110e */
[----:B------:R-:W-:Y:S05]  /*9930*/  @P5 BRA `(.L_x_194) ;  /* 0x0000000000045947 */ /* 0x000fea0003800000 */
[----:B------:R0:W5:Y:S02]  /*9940*/  LDG.E.U8 R21, desc[UR14][R26.64+0x18] ;  /* 0x0000180e1a157981 */ /* 0x000164000c1e1100 */
.L_x_194:
[----:B------:R-:W-:Y:S05]  /*9950*/  BSYNC B1 ;  /* 0x0000000000017941 */ /* 0x000fea0003800000 */
.L_x_193:
        /* <DEDUP_REMOVED lines=12> */
.L_x_196:
[----:B------:R-:W-:Y:S05]  /*9a20*/  BSYNC B1 ;  /* 0x0000000000017941 */ /* 0x000fea0003800000 */
.L_x_195:
        /* <DEDUP_REMOVED lines=12> */
.L_x_198:
[----:B------:R-:W-:Y:S05]  /*9af0*/  BSYNC B1 ;  /* 0x0000000000017941 */ /* 0x000fea0003800000 */
.L_x_197:
        /* <DEDUP_REMOVED lines=12> */
.L_x_200:
[----:B------:R-:W-:Y:S05]  /*9bc0*/  BSYNC B1 ;  /* 0x0000000000017941 */ /* 0x000fea0003800000 */
.L_x_199:
        /* <DEDUP_REMOVED lines=12> */
.L_x_202:
[----:B------:R-:W-:Y:S05]  /*9c90*/  BSYNC B1 ;  /* 0x0000000000017941 */ /* 0x000fea0003800000 */
.L_x_201:
        /* <DEDUP_REMOVED lines=12> */
.L_x_204:
[----:B------:R-:W-:Y:S05]  /*9d60*/  BSYNC B1 ;  /* 0x0000000000017941 */ /* 0x000fea0003800000 */
.L_x_203:
        /* <DEDUP_REMOVED lines=12> */
.L_x_206:
[----:B------:R-:W-:Y:S05]  /*9e30*/  BSYNC B1 ;  /* 0x0000000000017941 */ /* 0x000fea0003800000 */
.L_x_205:
        /* <DEDUP_REMOVED lines=12> */
.L_x_208:
[----:B------:R-:W-:Y:S05]  /*9f00*/  BSYNC B1 ;  /* 0x0000000000017941 */ /* 0x000fea0003800000 */
.L_x_207:
        /* <DEDUP_REMOVED lines=12> */
.L_x_210:
[----:B------:R-:W-:Y:S05]  /*9fd0*/  BSYNC B1 ;  /* 0x0000000000017941 */ /* 0x000fea0003800000 */
.L_x_209:
        /* <DEDUP_REMOVED lines=12> */
.L_x_212:
[----:B------:R-:W-:Y:S05]  /*a0a0*/  BSYNC B1 ;  /* 0x0000000000017941 */ /* 0x000fea0003800000 */
.L_x_211:
        /* <DEDUP_REMOVED lines=12> */
.L_x_214:
[----:B------:R-:W-:Y:S05]  /*a170*/  BSYNC B1 ;  /* 0x0000000000017941 */ /* 0x000fea0003800000 */
.L_x_213:
        /* <DEDUP_REMOVED lines=12> */
.L_x_216:
[----:B------:R-:W-:Y:S05]  /*a240*/  BSYNC B1 ;  /* 0x0000000000017941 */ /* 0x000fea0003800000 */
.L_x_215:
        /* <DEDUP_REMOVED lines=12> */
.L_x_218:
[----:B------:R-:W-:Y:S05]  /*a310*/  BSYNC B1 ;  /* 0x0000000000017941 */ /* 0x000fea0003800000 */
.L_x_217:
        /* <DEDUP_REMOVED lines=12> */
.L_x_220:
[----:B------:R-:W-:Y:S05]  /*a3e0*/  BSYNC B1 ;  /* 0x0000000000017941 */ /* 0x000fea0003800000 */
.L_x_219:
        /* <DEDUP_REMOVED lines=12> */
.L_x_222:
[----:B------:R-:W-:Y:S05]  /*a4b0*/  BSYNC B1 ;  /* 0x0000000000017941 */ /* 0x000fea0003800000 */
.L_x_221:
        /* <DEDUP_REMOVED lines=12> */
.L_x_224:
[----:B------:R-:W-:Y:S05]  /*a580*/  BSYNC B1 ;  /* 0x0000000000017941 */ /* 0x000fea0003800000 */
.L_x_223:
        /* <DEDUP_REMOVED lines=12> */
.L_x_226:
[----:B------:R-:W-:Y:S05]  /*a650*/  BSYNC B1 ;  /* 0x0000000000017941 */ /* 0x000fea0003800000 */
.L_x_225:
        /* <DEDUP_REMOVED lines=12> */
.L_x_228:
[----:B------:R-:W-:Y:S05]  /*a720*/  BSYNC B1 ;  /* 0x0000000000017941 */ /* 0x000fea0003800000 */
.L_x_227:
        /* <DEDUP_REMOVED lines=12> */
.L_x_230:
[----:B------:R-:W-:Y:S05]  /*a7f0*/  BSYNC B1 ;  /* 0x0000000000017941 */ /* 0x000fea0003800000 */
.L_x_229:
        /* <DEDUP_REMOVED lines=12> */
.L_x_232:
[----:B------:R-:W-:Y:S05]  /*a8c0*/  BSYNC B1 ;  /* 0x0000000000017941 */ /* 0x000fea0003800000 */
.L_x_231:
[----:B-----5:R-:W-:Y:S01]  /*a8d0*/  LOP3.LUT R2, R2, 0xff, RZ, 0xc0, !PT ;  /* 0x000000ff02027812 */ /* 0x020fe200078ec0ff */
[----:B------:R-:W-:Y:S01]  /*a8e0*/  BSSY B1, `(.L_x_233) ;  /* 0x000000b000017945 */ /* 0x000fe20003800000 */
[----:B------:R-:W-:Y:S02]  /*a8f0*/  ISETP.LT.OR P5, PT, R42, 0x41, !P2 ;  /* 0x000000412a00780c */ /* 0x000fe400057a1670 */
[----:B------:R-:W-:-:S05]  /*a900*/  F2FP.F16.E5M2.UNPACK_B R2, R2 ;  /* 0x00000002ff02723e */ /* 0x000fca00020004ff */
[----:B------:R-:W-:-:S05]  /*a910*/  HADD2.F32 R2, -RZ, R2.H0_H0 ;  /* 0x20000002ff027230 */ /* 0x000fca0000004100 */
[----:B0-----:R-:W-:-:S04]  /*a920*/  FMUL R3, R2, UR21 ;  /* 0x0000001502037c20 */ /* 0x001fc80008400000 */
[----:B------:R-:W-:Y:S01]  /*a930*/  FFMA R3, R0, UR20, R3 ;  /* 0x0000001400037c23 */ /* 0x000fe20008000003 */
[----:B------:R-:W-:-:S04]  /*a940*/  PRMT R0, RZ, 0x7610, R0 ;  /* 0x00007610ff007816 */ /* 0x000fc80000000000 */
[----:B------:R-:W-:-:S05]  /*a950*/  F2FP.SATFINITE.E5M2.F32.PACK_AB_MERGE_C R3, RZ, R3, RZ ;  /* 0x00000003ff03723e */ /* 0x000fca00048060ff */
[----:B------:R0:W-:Y:S01]  /*a960*/  @!P3 STG.E.U8 desc[UR14][R30.64+0x41], R3 ;  /* 0x000041031e00b986 */ /* 0x0001e2000c10110e */
[----:B------:R-:W-:Y:S05]  /*a970*/  @P5 BRA `(.L_x_234) ;  /* 0x0000000000045947 */ /* 0x000fea0003800000 */
[----:B------:R0:W5:Y:S02]  /*a980*/  LDG.E.U8 R0, desc[UR14][R26.64+0x40] ;  /* 0x0000400e1a007981 */ /* 0x000164000c1e1100 */
.L_x_234:
[----:B------:R-:W-:Y:S05]  /*a990*/  BSYNC B1 ;  /* 0x0000000000017941 */ /* 0x000fea0003800000 */
.L_x_233:
[----:B------:R-:W2:Y:S01]  /*a9a0*/  LDL.LU R2, [R1] ;  /* 0x0000000001027983 */ /* 0x000ea20000300800 */
[----:B-----5:R-:W-:Y:S01]  /*a9b0*/  LOP3.LUT R0, R0, 0xff, RZ, 0xc0, !PT ;  /* 0x000000ff00007812 */ /* 0x020fe200078ec0ff */
[----:B------:R-:W-:Y:S01]  /*a9c0*/  BSSY B1, `(.L_x_235) ;  /* 0x000000b000017945 */ /* 0x000fe20003800000 */
[----:B------:R-:W-:Y:S02]  /*a9d0*/  ISETP.LT.OR P3, PT, R42, 0x42, !P2 ;  /* 0x000000422a00780c */ /* 0x000fe40005761670 */
[----:B------:R-:W-:-:S05]  /*a9e0*/  F2FP.F16.E5M2.UNPACK_B R0, R0 ;  /* 0x00000000ff00723e */ /* 0x000fca00020004ff */
[----:B------:R-:W-:-:S05]  /*a9f0*/  HADD2.F32 R0, -RZ, R0.H0_H0 ;  /* 0x20000000ff007230 */ /* 0x000fca0000004100 */
[----:B------:R-:W-:-:S04]  /*aa00*/  FMUL R0, R0, UR21 ;  /* 0x0000001500007c20 */ /* 0x000fc80008400000 */
[----:B--2---:R-:W-:-:S05]  /*aa10*/  FFMA R0, R2, UR20, R0 ;  /* 0x0000001402007c23 */ /* 0x004fca0008000000 */
[----:B0-----:R-:W-:Y:S02]  /*aa20*/  F2FP.SATFINITE.E5M2.F32.PACK_AB_MERGE_C R3, RZ, R0, RZ ;  /* 0x00000000ff03723e */ /* 0x001fe400048060ff */
[----:B------:R-:W-:-:S03]  /*aa30*/  PRMT R0, RZ, 0x7610, R0 ;  /* 0x00007610ff007816 */ /* 0x000fc60000000000 */
[----:B------:R0:W-:Y:S01]  /*aa40*/  @!P5 STG.E.U8 desc[UR14][R28.64+0x40], R3 ;  /* 0x000040031c00d986 */ /* 0x0001e2000c10110e */
[----:B------:R-:W-:Y:S05]  /*aa50*/  @P3 BRA `(.L_x_236) ;  /* 0x0000000000043947 */ /* 0x000fea0003800000 */
[----:B------:R2:W5:Y:S02]  /*aa60*/  LDG.E.U8 R0, desc[UR14][R26.64+0x41] ;  /* 0x0000410e1a007981 */ /* 0x000564000c1e1100 */
.L_x_236:
[----:B------:R-:W-:Y:S05]  /*aa70*/  BSYNC B1 ;  /* 0x0000000000017941 */ /* 0x000fea0003800000 */
.L_x_235:
[----:B------:R-:W3:Y:S01]  /*aa80*/  LDL.LU R2, [R1+0x4] ;  /* 0x0000040001027983 */ /* 0x000ee20000300800 */
[----:B-----5:R-:W-:Y:S01]  /*aa90*/  LOP3.LUT R0, R0, 0xff, RZ, 0xc0, !PT ;  /* 0x000000ff00007812 */ /* 0x020fe200078ec0ff */
[----:B------:R-:W-:Y:S01]  /*aaa0*/  BSSY B1, `(.L_x_237) ;  /* 0x000000b000017945 */ /* 0x000fe20003800000 */
[----:B------:R-:W-:Y:S02]  /*aab0*/  ISETP.LT.OR P5, PT, R42, 0x49, !P1 ;  /* 0x000000492a00780c */ /* 0x000fe40004fa1670 */
[----:B------:R-:W-:-:S05]  /*aac0*/  F2FP.F16.E5M2.UNPACK_B R0, R0 ;  /* 0x00000000ff00723e */ /* 0x000fca00020004ff */
[----:B------:R-:W-:-:S05]  /*aad0*/  HADD2.F32 R0, -RZ, R0.H0_H0 ;  /* 0x20000000ff007230 */ /* 0x000fca0000004100 */
[----:B------:R-:W-:-:S04]  /*aae0*/  FMUL R0, R0, UR21 ;  /* 0x0000001500007c20 */ /* 0x000fc80008400000 */
[----:B---3--:R-:W-:-:S05]  /*aaf0*/  FFMA R0, R2, UR20, R0 ;  /* 0x0000001402007c23 */ /* 0x008fca0008000000 */
[----:B0-----:R-:W-:Y:S02]  /*ab00*/  F2FP.SATFINITE.E5M2.F32.PACK_AB_MERGE_C R3, RZ, R0, RZ ;  /* 0x00000000ff03723e */ /* 0x001fe400048060ff */
[----:B------:R-:W-:-:S03]  /*ab10*/  PRMT R0, RZ, 0x7610, R0 ;  /* 0x00007610ff007816 */ /* 0x000fc60000000000 */
[----:B------:R0:W-:Y:S01]  /*ab20*/  @!P3 STG.E.U8 desc[UR14][R28.64+0x41], R3 ;  /* 0x000041031c00b986 */ /* 0x0001e2000c10110e */
[----:B------:R-:W-:Y:S05]  /*ab30*/  @P5 BRA `(.L_x_238) ;  /* 0x0000000000045947 */ /* 0x000fea0003800000 */
[----:B------:R3:W5:Y:S02]  /*ab40*/  LDG.E.U8 R0, desc[UR14][R24.64+0x48] ;  /* 0x0000480e18007981 */ /* 0x000764000c1e1100 */
.L_x_238:
[----:B------:R-:W-:Y:S05]  /*ab50*/  BSYNC B1 ;  /* 0x0000000000017941 */ /* 0x000fea0003800000 */
.L_x_237:
[----:B------:R-:W2:Y:S01]  /*ab60*/  LDL.LU R2, [R1+0x8] ;  /* 0x0000080001027983 */ /* 0x000ea20000300800 */
        /* <DEDUP_REMOVED lines=12> */
.L_x_240:
[----:B------:R-:W-:Y:S05]  /*ac30*/  BSYNC B1 ;  /* 0x0000000000017941 */ /* 0x000fea0003800000 */
.L_x_239:
        /* <DEDUP_REMOVED lines=13> */
.L_x_242:
[----:B------:R-:W-:Y:S05]  /*ad10*/  BSYNC B1 ;  /* 0x0000000000017941 */ /* 0x000fea0003800000 */
.L_x_241:
        /* <DEDUP_REMOVED lines=13> */
.L_x_244:
[----:B------:R-:W-:Y:S05]  /*adf0*/  BSYNC B1 ;  /* 0x0000000000017941 */ /* 0x000fea0003800000 */
.L_x_243:
        /* <DEDUP_REMOVED lines=13> */
.L_x_246:
[----:B------:R-:W-:Y:S05]  /*aed0*/  BSYNC B1 ;  /* 0x0000000000017941 */ /* 0x000fea0003800000 */
.L_x_245:
        /* <DEDUP_REMOVED lines=13> */
.L_x_248:
[----:B------:R-:W-:Y:S05]  /*afb0*/  BSYNC B1 ;  /* 0x0000000000017941 */ /* 0x000fea0003800000 */
.L_x_247:
        /* <DEDUP_REMOVED lines=13> */
.L_x_250:
[----:B------:R-:W-:Y:S05]  /*b090*/  BSYNC B1 ;  /* 0x0000000000017941 */ /* 0x000fea0003800000 */
.L_x_249:
        /* <DEDUP_REMOVED lines=13> */
.L_x_252:
[----:B------:R-:W-:Y:S05]  /*b170*/  BSYNC B1 ;  /* 0x0000000000017941 */ /* 0x000fea0003800000 */
.L_x_251:
        /* <DEDUP_REMOVED lines=13> */
.L_x_254:
[----:B------:R-:W-:Y:S05]  /*b250*/  BSYNC B1 ;  /* 0x0000000000017941 */ /* 0x000fea0003800000 */
.L_x_253:
        /* <DEDUP_REMOVED lines=13> */
.L_x_256:
[----:B------:R-:W-:Y:S05]  /*b330*/  BSYNC B1 ;  /* 0x0000000000017941 */ /* 0x000fea0003800000 */
.L_x_255:
        /* <DEDUP_REMOVED lines=13> */
.L_x_258:
[----:B------:R-:W-:Y:S05]  /*b410*/  BSYNC B1 ;  /* 0x0000000000017941 */ /* 0x000fea0003800000 */
.L_x_257:
        /* <DEDUP_REMOVED lines=13> */
.L_x_260:
[----:B------:R-:W-:Y:S05]  /*b4f0*/  BSYNC B1 ;  /* 0x0000000000017941 */ /* 0x000fea0003800000 */
.L_x_259:
        /* <DEDUP_REMOVED lines=13> */
.L_x_262:
[----:B------:R-:W-:Y:S05]  /*b5d0*/  BSYNC B1 ;  /* 0x0000000000017941 */ /* 0x000fea0003800000 */
.L_x_261:
        /* <DEDUP_REMOVED lines=13> */
.L_x_264:
[----:B------:R-:W-:Y:S05]  /*b6b0*/  BSYNC B1 ;  /* 0x0000000000017941 */ /* 0x000fea0003800000 */
.L_x_263:
        /* <DEDUP_REMOVED lines=13> */
.L_x_266:
[----:B------:R-:W-:Y:S05]  /*b790*/  BSYNC B1 ;  /* 0x0000000000017941 */ /* 0x000fea0003800000 */
.L_x_265:
        /* <DEDUP_REMOVED lines=13> */
.L_x_268:
[----:B------:R-:W-:Y:S05]  /*b870*/  BSYNC B1 ;  /* 0x0000000000017941 */ /* 0x000fea0003800000 */
.L_x_267:
        /* <DEDUP_REMOVED lines=13> */
.L_x_270:
[----:B------:R-:W-:Y:S05]  /*b950*/  BSYNC B1 ;  /* 0x0000000000017941 */ /* 0x000fea0003800000 */
.L_x_269:
        /* <DEDUP_REMOVED lines=13> */
.L_x_272:
[----:B------:R-:W-:Y:S05]  /*ba30*/  BSYNC B1 ;  /* 0x0000000000017941 */ /* 0x000fea0003800000 */
.L_x_271:
        /* <DEDUP_REMOVED lines=13> */
.L_x_274:
[----:B------:R-:W-:Y:S05]  /*bb10*/  BSYNC B1 ;  /* 0x0000000000017941 */ /* 0x000fea0003800000 */
.L_x_273:
        /* <DEDUP_REMOVED lines=13> */
.L_x_276:
[----:B------:R-:W-:Y:S05]  /*bbf0*/  BSYNC B1 ;  /* 0x0000000000017941 */ /* 0x000fea0003800000 */
.L_x_275:
        /* <DEDUP_REMOVED lines=13> */
.L_x_278:
[----:B------:R-:W-:Y:S05]  /*bcd0*/  BSYNC B1 ;  /* 0x0000000000017941 */ /* 0x000fea0003800000 */
.L_x_277:
        /* <DEDUP_REMOVED lines=13> */
.L_x_280:
[----:B------:R-:W-:Y:S05]  /*bdb0*/  BSYNC B1 ;  /* 0x0000000000017941 */ /* 0x000fea0003800000 */
.L_x_279:
        /* <DEDUP_REMOVED lines=13> */
.L_x_282:
[----:B------:R-:W-:Y:S05]  /*be90*/  BSYNC B1 ;  /* 0x0000000000017941 */ /* 0x000fea0003800000 */
.L_x_281:
        /* <DEDUP_REMOVED lines=13> */
.L_x_284:
[----:B------:R-:W-:Y:S05]  /*bf70*/  BSYNC B1 ;  /* 0x0000000000017941 */ /* 0x000fea0003800000 */
.L_x_283:
        /* <DEDUP_REMOVED lines=13> */
.L_x_286:
[----:B------:R-:W-:Y:S05]  /*c050*/  BSYNC B1 ;  /* 0x0000000000017941 */ /* 0x000fea0003800000 */
.L_x_285:
        /* <DEDUP_REMOVED lines=13> */
.L_x_288:
[----:B------:R-:W-:Y:S05]  /*c130*/  BSYNC B1 ;  /* 0x0000000000017941 */ /* 0x000fea0003800000 */
.L_x_287:
        /* <DEDUP_REMOVED lines=13> */
.L_x_290:
[----:B------:R-:W-:Y:S05]  /*c210*/  BSYNC B1 ;  /* 0x0000000000017941 */ /* 0x000fea0003800000 */
.L_x_289:
        /* <DEDUP_REMOVED lines=13> */
.L_x_292:
[----:B------:R-:W-:Y:S05]  /*c2f0*/  BSYNC B1 ;  /* 0x0000000000017941 */ /* 0x000fea0003800000 */
.L_x_291:
[----:B------:R-:W-:Y:S05]  /*c300*/  @P2 BRA `(.L_x_293) ;  /* 0x0000002000ac2947 */ /* 0x000fea0003800000 */
[----:B------:R-:W2:Y:S01]  /*c310*/  LDL.LU R2, [R1+0x74] ;  /* 0x0000740001027983 */ /* 0x000ea20000300800 */
[----:B-----5:R-:W-:-:S04]  /*c320*/  LOP3.LUT R0, R0, 0xff, RZ, 0xc0, !PT ;  /* 0x000000ff00007812 */ /* 0x020fc800078ec0ff */
[----:B------:R-:W-:-:S05]  /*c330*/  F2FP.F16.E5M2.UNPACK_B R0, R0 ;  /* 0x00000000ff00723e */ /* 0x000fca00020004ff */
[----:B------:R-:W-:-:S05]  /*c340*/  HADD2.F32 R0, -RZ, R0.H0_H0 ;  /* 0x20000000ff007230 */ /* 0x000fca0000004100 */
[----:B------:R-:W-:-:S04]  /*c350*/  FMUL R0, R0, UR21 ;  /* 0x0000001500007c20 */ /* 0x000fc80008400000 */
[----:B--2---:R-:W-:-:S05]  /*c360*/  FFMA R0, R2, UR20, R0 ;  /* 0x0000001402007c23 */ /* 0x004fca0008000000 */
[----:B0-----:R-:W-:-:S05]  /*c370*/  F2FP.SATFINITE.E5M2.F32.PACK_AB_MERGE_C R3, RZ, R0, RZ ;  /* 0x00000000ff03723e */ /* 0x001fca00048060ff */
[----:B------:R0:W-:Y:S01]  /*c380*/  STG.E.U8 desc[UR14][R28.64+0x79], R3 ;  /* 0x000079031c007986 */ /* 0x0001e2000c10110e */
[----:B------:R-:W-:Y:S05]  /*c390*/  BRA `(.L_x_293) ;  /* 0x0000002000887947 */ /* 0x000fea0003800000 */
.L_x_36:
[----:B------:R-:W-:Y:S01]  /*c3a0*/  ISETP.GE.AND P5, PT, R41, 0x1, PT ;  /* 0x000000012900780c */ /* 0x000fe20003fa6270 */
[----:B------:R-:W-:Y:S01]  /*c3b0*/  FMUL R225, R225, UR20 ;  /* 0x00000014e1e17c20 */ /* 0x000fe20008400000 */
[----:B------:R-:W2:Y:S01]  /*c3c0*/  LDL.LU R227, [R1+0x14] ;  /* 0x0000140001e37983 */ /* 0x000ea20000300800 */
[----:B------:R-:W-:Y:S02]  /*c3d0*/  ISETP.GE.AND P2, PT, R41, 0x9, PT ;  /* 0x000000092900780c */ /* 0x000fe40003f46270 */
[C---:B------:R-:W-:Y:S02]  /*c3e0*/  ISETP.LT.OR P1, PT, R42.reuse, 0x2, !P5 ;  /* 0x000000022a00780c */ /* 0x040fe40006f21670 */
[----:B------:R-:W-:Y:S02]  /*c3f0*/  F2FP.SATFINITE.E5M2.F32.PACK_AB_MERGE_C R225, RZ, R225, RZ ;  /* 0x000000e1ffe1723e */ /* 0x000fe400048060ff */
[----:B------:R-:W-:Y:S01]  /*c400*/  ISETP.LT.OR P3, PT, R42, 0x1, !P5 ;  /* 0x000000012a00780c */ /* 0x000fe20006f61670 */
[----:B------:R-:W-:Y:S01]  /*c410*/  FMUL R226, R226, UR20 ;  /* 0x00000014e2e27c20 */ /* 0x000fe20008400000 */
[----:B------:R-:W-:Y:S01]  /*c420*/  ISETP.LT.OR P6, PT, R42, 0x1, !P2 ;  /* 0x000000012a00780c */ /* 0x000fe200057c1670 */
[----:B------:R-:W-:Y:S01]  /*c430*/  FMUL R223, R223, UR20 ;  /* 0x00000014dfdf7c20 */ /* 0x000fe20008400000 */
[----:B------:R-:W-:-:S05]  /*c440*/  FMUL R224, R224, UR20 ;  /* 0x00000014e0e07c20 */ /* 0x000fca0008400000 */
[----:B------:R-:W-:Y:S01]  /*c450*/  @!P1 STG.E.U8 desc[UR14][R24.64+0x1], R225 ;  /* 0x000001e118009986 */ /* 0x000fe2000c10110e */
[C---:B------:R-:W-:Y:S02]  /*c460*/  ISETP.LT.OR P1, PT, R42.reuse, 0x2, !P2 ;  /* 0x000000022a00780c */ /* 0x040fe40005721670 */
[----:B------:R-:W-:Y:S02]  /*c470*/  F2FP.SATFINITE.E5M2.F32.PACK_AB_MERGE_C R33, RZ, R226, RZ ;  /* 0x000000e2ff21723e */ /* 0x000fe400048060ff */
[----:B------:R-:W-:Y:S02]  /*c480*/  F2FP.SATFINITE.E5M2.F32.PACK_AB_MERGE_C R223, RZ, R223, RZ ;  /* 0x000000dfffdf723e */ /* 0x000fe400048060ff */
[----:B------:R-:W-:Y:S01]  /*c490*/  F2FP.SATFINITE.E5M2.F32.PACK_AB_MERGE_C R35, RZ, R224, RZ ;  /* 0x000000e0ff23723e */ /* 0x000fe200048060ff */
[----:B------:R0:W-:Y:S01]  /*c4a0*/  @!P3 STG.E.U8 desc[UR14][R24.64], R33 ;  /* 0x000000211800b986 */ /* 0x0001e2000c10110e */
[----:B------:R-:W-:Y:S01]  /*c4b0*/  ISETP.LT.OR P3, PT, R42, 0x9, !P5 ;  /* 0x000000092a00780c */ /* 0x000fe20006f61670 */
[----:B------:R-:W-:-:S02]  /*c4c0*/  FMUL R222, R222, UR20 ;  /* 0x00000014dede7c20 */ /* 0x000fc40008400000 */
[----:B------:R1:W-:Y:S01]  /*c4d0*/  @!P6 STG.E.U8 desc[UR14][R26.64], R35 ;  /* 0x000000231a00e986 */ /* 0x0003e2000c10110e */
[----:B------:R-:W-:-:S03]  /*c4e0*/  ISETP.LT.OR P6, PT, R42, 0x9, !P2 ;  /* 0x000000092a00780c */ /* 0x000fc600057c1670 */
[----:B------:R-:W-:Y:S01]  /*c4f0*/  @!P1 STG.E.U8 desc[UR14][R26.64+0x1], R223 ;  /* 0x000001df1a009986 */ /* 0x000fe2000c10110e */
[----:B------:R-:W-:Y:S01]  /*c500*/  ISETP.LT.OR P1, PT, R42, 0xa, !P5 ;  /* 0x0000000a2a00780c */ /* 0x000fe20006f21670 */
[----:B------:R-:W-:Y:S01]  /*c510*/  FMUL R221, R221, UR20 ;  /* 0x00000014dddd7c20 */ /* 0x000fe20008400000 */
[----:B------:R-:W-:Y:S01]  /*c520*/  FMUL R220, R220, UR20 ;  /* 0x00000014dcdc7c20 */ /* 0x000fe20008400000 */
[----:B------:R-:W-:Y:S01]  /*c530*/  F2FP.SATFINITE.E5M2.F32.PACK_AB_MERGE_C R37, RZ, R222, RZ ;  /* 0x000000deff25723e */ /* 0x000fe200048060ff */
[----:B------:R-:W-:Y:S01]  /*c540*/  FMUL R219, R219, UR20 ;  /* 0x00000014dbdb7c20 */ /* 0x000fe20008400000 */
[----:B------:R-:W-:Y:S01]  /*c550*/  FMUL R218, R218, UR20 ;  /* 0x00000014dada7c20 */ /* 0x000fe20008400000 */
[----:B------:R-:W-:Y:S01]  /*c560*/  F2FP.SATFINITE.E5M2.F32.PACK_AB_MERGE_C R221, RZ, R221, RZ ;  /* 0x000000ddffdd723e */ /* 0x000fe200048060ff */
[----:B------:R-:W-:Y:S01]  /*c570*/  FMUL R217, R217, UR20 ;  /* 0x00000014d9d97c20 */ /* 0x000fe20008400000 */
[----:B0-----:R-:W-:Y:S01]  /*c580*/  F2FP.SATFINITE.E5M2.F32.PACK_AB_MERGE_C R33, RZ, R220, RZ ;  /* 0x000000dcff21723e */ /* 0x001fe200048060ff */
[----:B------:R-:W-:Y:S01]  /*c590*/  @!P3 STG.E.U8 desc[UR14][R24.64+0x8], R37 ;  /* 0x000008251800b986 */ /* 0x000fe2000c10110e */
[----:B------:R-:W-:-:S03]  /*c5a0*/  ISETP.LT.OR P3, PT, R42, 0xa, !P2 ;  /* 0x0000000a2a00780c */ /* 0x000fc60005761670 */
[----:B------:R-:W-:Y:S01]  /*c5b0*/  @!P1 STG.E.U8 desc[UR14][R24.64+0x9], R221 ;  /* 0x000009dd18009986 */ /* 0x000fe2000c10110e */
[----:B------:R-:W-:-:S03]  /*c5c0*/  ISETP.LT.OR P1, PT, R42, 0x11, !P5 ;  /* 0x000000112a00780c */ /* 0x000fc60006f21670 */
[----:B------:R0:W-:Y:S01]  /*c5d0*/  @!P6 STG.E.U8 desc[UR14][R26.64+0x8], R33 ;  /* 0x000008211a00e986 */ /* 0x0001e2000c10110e */
[----:B------:R-:W-:Y:S02]  /*c5e0*/  ISETP.LT.OR P6, PT, R42, 0x12, !P5 ;  /* 0x000000122a00780c */ /* 0x000fe40006fc1670 */
[----:B------:R-:W-:Y:S01]  /*c5f0*/  F2FP.SATFINITE.E5M2.F32.PACK_AB_MERGE_C R219, RZ, R219, RZ ;  /* 0x000000dbffdb723e */ /* 0x000fe200048060ff */
[----:B------:R-:W-:Y:S01]  /*c600*/  FMUL R215, R215, UR20 ;  /* 0x00000014d7d77c20 */ /* 0x000fe20008400000 */
[----:B-1----:R-:W-:Y:S01]  /*c610*/  F2FP.SATFINITE.E5M2.F32.PACK_AB_MERGE_C R35, RZ, R218, RZ ;  /* 0x000000daff23723e */ /* 0x002fe200048060ff */
[----:B------:R-:W-:Y:S01]  /*c620*/  FMUL R216, R216, UR20 ;  /* 0x00000014d8d87c20 */ /* 0x000fe20008400000 */
[----:B------:R-:W-:Y:S01]  /*c630*/  F2FP.SATFINITE.E5M2.F32.PACK_AB_MERGE_C R217, RZ, R217, RZ ;  /* 0x000000d9ffd9723e */ /* 0x000fe200048060ff */
[----:B------:R-:W-:Y:S01]  /*c640*/  @!P3 STG.E.U8 desc[UR14][R26.64+0x9], R219 ;  /* 0x000009db1a00b986 */ /* 0x000fe2000c10110e */
[----:B------:R-:W-:-:S03]  /*c650*/  ISETP.LT.OR P3, PT, R42, 0x12, !P2 ;  /* 0x000000122a00780c */ /* 0x000fc60005761670 */
[----:B------:R1:W-:Y:S01]  /*c660*/  @!P1 STG.E.U8 desc[UR14][R24.64+0x10], R35 ;  /* 0x0000102318009986 */ /* 0x0003e2000c10110e */
[----:B------:R-:W-:-:S03]  /*c670*/  ISETP.LT.OR P1, PT, R42, 0x11, !P2 ;  /* 0x000000112a00780c */ /* 0x000fc60005721670 */
[----:B------:R-:W-:Y:S01]  /*c680*/  @!P6 STG.E.U8 desc[UR14][R24.64+0x11], R217 ;  /* 0x000011d91800e986 */ /* 0x000fe2000c10110e */
[----:B------:R-:W-:Y:S01]  /*c690*/  ISETP.LT.OR P6, PT, R42, 0x19, !P5 ;  /* 0x000000192a00780c */ /* 0x000fe20006fc1670 */
[----:B------:R-:W-:Y:S01]  /*c6a0*/  FMUL R214, R214, UR20 ;  /* 0x00000014d6d67c20 */ /* 0x000fe20008400000 */
[----:B------:R-:W-:Y:S01]  /*c6b0*/  F2FP.SATFINITE.E5M2.F32.PACK_AB_MERGE_C R215, RZ, R215, RZ ;  /* 0x000000d7ffd7723e */ /* 0x000fe200048060ff */
[----:B------:R-:W-:Y:S01]  /*c6c0*/  FMUL R213, R213, UR20 ;  /* 0x00000014d5d57c20 */ /* 0x000fe20008400000 */
[----:B0-----:R-:W-:Y:S01]  /*c6d0*/  F2FP.SATFINITE.E5M2.F32.PACK_AB_MERGE_C R33, RZ, R216, RZ ;  /* 0x000000d8ff21723e */ /* 0x001fe200048060ff */
[----:B------:R-:W-:Y:S01]  /*c6e0*/  FMUL R212, R212, UR20 ;  /* 0x00000014d4d47c20 */ /* 0x000fe20008400000 */
[----:B------:R-:W-:Y:S01]  /*c6f0*/  F2FP.SATFINITE.E5M2.F32.PACK_AB_MERGE_C R37, RZ, R214, RZ ;  /* 0x000000d6ff25723e */ /* 0x000fe200048060ff */
[----:B------:R-:W-:Y:S01]  /*c700*/  @!P3 STG.E.U8 desc[UR14][R26.64+0x11], R215 ;  /* 0x000011d71a00b986 */ /* 0x000fe2000c10110e */
[----:B------:R-:W-:-:S03]  /*c710*/  ISETP.LT.OR P3, PT, R42, 0x1a, !P5 ;  /* 0x0000001a2a00780c */ /* 0x000fc60006f61670 */
[----:B------:R0:W-:Y:S01]  /*c720*/  @!P1 STG.E.U8 desc[UR14][R26.64+0x10], R33 ;  /* 0x000010211a009986 */ /* 0x0001e2000c10110e */
[----:B------:R-:W-:-:S03]  /*c730*/  ISETP.LT.OR P1, PT, R42, 0x19, !P2 ;  /* 0x000000192a00780c */ /* 0x000fc60005721670 */
[----:B------:R3:W-:Y:S01]  /*c740*/  @!P6 STG.E.U8 desc[UR14][R24.64+0x18], R37 ;  /* 0x000018251800e986 */ /* 0x0007e2000c10110e */
[----:B------:R-:W-:Y:S01]  /*c750*/  ISETP.LT.OR P6, PT, R42, 0x1a, !P2 ;  /* 0x0000001a2a00780c */ /* 0x000fe200057c1670 */
[----:B------:R-:W-:Y:S01]  /*c760*/  FMUL R211, R211, UR20 ;  /* 0x00000014d3d37c20 */ /* 0x000fe20008400000 */
        /* <DEDUP_REMOVED lines=16> */
[----:B---3--:R-:W-:Y:S01]  /*c870*/  F2FP.SATFINITE.E5M2.F32.PACK_AB_MERGE_C R37, RZ, R208, RZ ;  /* 0x000000d0ff25723e */ /* 0x008fe200048060ff */
        /* <DEDUP_REMOVED lines=42> */
[----:B------:R-:W-:Y:S02]  /*cb20*/  FMUL R196, R196, UR20 ;  /* 0x00000014c4c47c20 */ /* 0x000fe40008400000 */
[----:B------:R-:W4:Y:S01]  /*cb30*/  LDL.LU R225, [R1+0x10] ;  /* 0x0000100001e17983 */ /* 0x000f220000300800 */
[----:B------:R-:W-:-:S03]  /*cb40*/  F2FP.SATFINITE.E5M2.F32.PACK_AB_MERGE_C R197, RZ, R197, RZ ;  /* 0x000000c5ffc5723e */ /* 0x000fc600048060ff */
[----:B------:R-:W2:Y:S01]  /*cb50*/  LDL.LU R226, [R1+0xc] ;  /* 0x00000c0001e27983 */ /* 0x000ea20000300800 */
[----:B0-----:R-:W-:-:S03]  /*cb60*/  F2FP.SATFINITE.E5M2.F32.PACK_AB_MERGE_C R33, RZ, R198, RZ ;  /* 0x000000c6ff21723e */ /* 0x001fc600048060ff */
[----:B------:R-:W4:Y:S01]  /*cb70*/  LDL.LU R224, [R1+0x8] ;  /* 0x0000080001e07983 */ /* 0x000f220000300800 */
[----:B---3--:R-:W-:-:S03]  /*cb80*/  F2FP.SATFINITE.E5M2.F32.PACK_AB_MERGE_C R37, RZ, R196, RZ ;  /* 0x000000c4ff25723e */ /* 0x008fc600048060ff */
[----:B------:R-:W3:Y:S04]  /*cb90*/  LDL.LU R223, [R1] ;  /* 0x0000000001df7983 */ /* 0x000ee80000300800 */
[----:B------:R-:W2:Y:S04]  /*cba0*/  LDL.LU R222, [R1+0x18] ;  /* 0x0000180001de7983 */ /* 0x000ea80000300800 */
[----:B------:R-:W2:Y:S01]  /*cbb0*/  LDL.LU R220, [R1+0x4] ;  /* 0x0000040001dc7983 */ /* 0x000ea20000300800 */
[----:B------:R-:W-:Y:S01]  /*cbc0*/  FMUL R195, R195, UR20 ;  /* 0x00000014c3c37c20 */ /* 0x000fe20008400000 */
[----:B------:R-:W-:Y:S01]  /*cbd0*/  FMUL R194, R194, UR20 ;  /* 0x00000014c2c27c20 */ /* 0x000fe20008400000 */
[----:B------:R-:W-:Y:S01]  /*cbe0*/  FMUL R193, R193, UR20 ;  /* 0x00000014c1c17c20 */ /* 0x000fe20008400000 */
[----:B------:R-:W-:Y:S01]  /*cbf0*/  @!P3 STG.E.U8 desc[UR14][R24.64+0x39], R197 ;  /* 0x000039c51800b986 */ /* 0x000fe2000c10110e */
[C---:B------:R-:W-:Y:S01]  /*cc00*/  ISETP.LT.OR P3, PT, R42.reuse, 0x3a, !P2 ;  /* 0x0000003a2a00780c */ /* 0x040fe20005761670 */
[----:B------:R-:W-:Y:S01]  /*cc10*/  FMUL R191, R191, UR20 ;  /* 0x00000014bfbf7c20 */ /* 0x000fe20008400000 */
[----:B------:R-:W-:Y:S01]  /*cc20*/  F2FP.SATFINITE.E5M2.F32.PACK_AB_MERGE_C R195, RZ, R195, RZ ;  /* 0x000000c3ffc3723e */ /* 0x000fe200048060ff */
[----:B------:R0:W-:Y:S01]  /*cc30*/  @!P1 STG.E.U8 desc[UR14][R24.64+0x38], R33 ;  /* 0x0000382118009986 */ /* 0x0001e2000c10110e */
[----:B------:R-:W-:Y:S01]  /*cc40*/  ISETP.LT.OR P1, PT, R42, 0x41, !P5 ;  /* 0x000000412a00780c */ /* 0x000fe20006f21670 */
[----:B------:R-:W-:Y:S01]  /*cc50*/  FMUL R192, R192, UR20 ;  /* 0x00000014c0c07c20 */ /* 0x000fe20008400000 */
[----:B-1----:R-:W-:Y:S01]  /*cc60*/  F2FP.SATFINITE.E5M2.F32.PACK_AB_MERGE_C R35, RZ, R194, RZ ;  /* 0x000000c2ff23723e */ /* 0x002fe200048060ff */
[----:B------:R1:W-:Y:S01]  /*cc70*/  @!P6 STG.E.U8 desc[UR14][R26.64+0x38], R37 ;  /* 0x000038251a00e986 */ /* 0x0003e2000c10110e */
[----:B------:R-:W-:Y:S01]  /*cc80*/  ISETP.LT.OR P6, PT, R42, 0x42, !P5 ;  /* 0x000000422a00780c */ /* 0x000fe20006fc1670 */
[----:B------:R-:W-:Y:S01]  /*cc90*/  FMUL R190, R190, UR20 ;  /* 0x00000014bebe7c20 */ /* 0x000fe20008400000 */
[----:B------:R-:W-:Y:S01]  /*cca0*/  F2FP.SATFINITE.E5M2.F32.PACK_AB_MERGE_C R193, RZ, R193, RZ ;  /* 0x000000c1ffc1723e */ /* 0x000fe200048060ff */
[----:B------:R-:W-:Y:S01]  /*ccb0*/  FMUL R189, R189, UR20 ;  /* 0x00000014bdbd7c20 */ /* 0x000fe20008400000 */
[----:B------:R-:W-:Y:S01]  /*ccc0*/  F2FP.SATFINITE.E5M2.F32.PACK_AB_MERGE_C R191, RZ, R191, RZ ;  /* 0x000000bfffbf723e */ /* 0x000fe200048060ff */
[----:B------:R-:W-:Y:S01]  /*ccd0*/  @!P3 STG.E.U8 desc[UR14][R26.64+0x39], R195 ;  /* 0x000039c31a00b986 */ /* 0x000fe2000c10110e */
[----:B------:R-:W-:Y:S01]  /*cce0*/  ISETP.LT.OR P3, PT, R42, 0x42, !P2 ;  /* 0x000000422a00780c */ /* 0x000fe20005761670 */
[----:B------:R-:W-:Y:S01]  /*ccf0*/  FMUL R188, R188, UR20 ;  /* 0x00000014bcbc7c20 */ /* 0x000fe20008400000 */
[----:B0-----:R-:W-:Y:S01]  /*cd00*/  F2FP.SATFINITE.E5M2.F32.PACK_AB_MERGE_C R33, RZ, R192, RZ ;  /* 0x000000c0ff21723e */ /* 0x001fe200048060ff */
[----:B------:R0:W-:Y:S01]  /*cd10*/  @!P1 STG.E.U8 desc[UR14][R24.64+0x40], R35 ;  /* 0x0000402318009986 */ /* 0x0001e2000c10110e */
[C---:B------:R-:W-:Y:S01]  /*cd20*/  ISETP.LT.OR P1, PT, R42.reuse, 0x41, !P2 ;  /* 0x000000412a00780c */ /* 0x040fe20005721670 */
[----:B------:R-:W-:Y:S01]  /*cd30*/  FMUL R187, R187, UR20 ;  /* 0x00000014bbbb7c20 */ /* 0x000fe20008400000 */
[----:B-1----:R-:W-:Y:S01]  /*cd40*/  F2FP.SATFINITE.E5M2.F32.PACK_AB_MERGE_C R37, RZ, R190, RZ ;  /* 0x000000beff25723e */ /* 0x002fe200048060ff */
[----:B------:R-:W-:Y:S01]  /*cd50*/  @!P6 STG.E.U8 desc[UR14][R24.64+0x41], R193 ;  /* 0x000041c11800e986 */ /* 0x000fe2000c10110e */
        /* <DEDUP_REMOVED lines=12> */
[----:B------:R-:W-:Y:S01]  /*ce20*/  F2FP.SATFINITE.E5M2.F32.PACK_AB_MERGE_C R185, RZ, R185, RZ ;  /* 0x000000b9ffb9723e */ /* 0x000fe200048060ff */
[----:B------:R1:W-:Y:S01]  /*ce30*/  @!P6 STG.E.U8 desc[UR14][R24.64+0x48], R37 ;  /* 0x000048251800e986 */ /* 0x0003e2000c10110e */
[----:B------:R-:W-:Y:S01]  /*ce40*/  ISETP.LT.OR P6, PT, R42, 0x4a, !P2 ;  /* 0x0000004a2a00780c */ /* 0x000fe200057c1670 */
[----:B------:R-:W-:Y:S01]  /*ce50*/  FMUL R182, R182, UR20 ;  /* 0x00000014b6b67c20 */ /* 0x000fe20008400000 */
[----:B------:R-:W-:Y:S01]  /*ce60*/  FMUL R181, R181, UR20 ;  /* 0x00000014b5b57c20 */ /* 0x000fe20008400000 */
[----:B------:R-:W-:Y:S01]  /*ce70*/  F2FP.SATFINITE.E5M2.F32.PACK_AB_MERGE_C R183, RZ, R183, RZ ;  /* 0x000000b7ffb7723e */ /* 0x000fe200048060ff */
[----:B------:R-:W-:Y:S01]  /*ce80*/  FMUL R180, R180, UR20 ;  /* 0x00000014b4b47c20 */ /* 0x000fe20008400000 */
[----:B------:R-:W-:Y:S01]  /*ce90*/  @!P3 STG.E.U8 desc[UR14][R24.64+0x49], R189 ;  /* 0x000049bd1800b986 */ /* 0x000fe2000c10110e */
[C---:B------:R-:W-:Y:S01]  /*cea0*/  ISETP.LT.OR P3, PT, R42.reuse, 0x52, !P5 ;  /* 0x000000522a00780c */ /* 0x040fe20006f61670 */
[----:B------:R-:W-:Y:S01]  /*ceb0*/  FMUL R179, R179, UR20 ;  /* 0x00000014b3b37c20 */ /* 0x000fe20008400000 */
[----:B0-----:R-:W-:Y:S01]  /*cec0*/  F2FP.SATFINITE.E5M2.F32.PACK_AB_MERGE_C R33, RZ, R186, RZ ;  /* 0x000000baff21723e */ /* 0x001fe200048060ff */
[----:B------:R0:W-:Y:S01]  /*ced0*/  @!P1 STG.E.U8 desc[UR14][R26.64+0x48], R35 ;  /* 0x000048231a009986 */ /* 0x0001e2000c10110e */
[----:B------:R-:W-:Y:S01]  /*cee0*/  ISETP.LT.OR P1, PT, R42, 0x51, !P5 ;  /* 0x000000512a00780c */ /* 0x000fe20006f21670 */
[----:B------:R-:W-:Y:S01]  /*cef0*/  FMUL R178, R178, UR20 ;  /* 0x00000014b2b27c20 */ /* 0x000fe20008400000 */
[----:B-1----:R-:W-:Y:S01]  /*cf00*/  F2FP.SATFINITE.E5M2.F32.PACK_AB_MERGE_C R37, RZ, R184, RZ ;  /* 0x000000b8ff25723e */ /* 0x002fe200048060ff */
[----:B------:R-:W-:Y:S01]  /*cf10*/  @!P6 STG.E.U8 desc[UR14][R26.64+0x49], R187 ;  /* 0x000049bb1a00e986 */ /* 0x000fe2000c10110e */
[C---:B------:R-:W-:Y:S01]  /*cf20*/  ISETP.LT.OR P6, PT, R42.reuse, 0x51, !P2 ;  /* 0x000000512a00780c */ /* 0x040fe200057c1670 */
        /* <DEDUP_REMOVED lines=9> */
[----:B------:R-:W-:Y:S01]  /*cfc0*/  ISETP.LT.OR P1, PT, R42, 0x59, !P5 ;  /* 0x000000592a00780c */ /* 0x000fe20006f21670 */
[----:B------:R-:W-:Y:S01]  /*cfd0*/  FMUL R174, R174, UR20 ;  /* 0x00000014aeae7c20 */ /* 0x000fe20008400000 */
[----:B------:R-:W-:Y:S01]  /*cfe0*/  F2FP.SATFINITE.E5M2.F32.PACK_AB_MERGE_C R177, RZ, R177, RZ ;  /* 0x000000b1ffb1723e */ /* 0x000fe200048060ff */
[----:B------:R1:W-:Y:S01]  /*cff0*/  @!P6 STG.E.U8 desc[UR14][R26.64+0x50], R37 ;  /* 0x000050251a00e986 */ /* 0x0003e2000c10110e */
[----:B------:R-:W-:Y:S01]  /*d000*/  ISETP.LT.OR P6, PT, R42, 0x5a, !P5 ;  /* 0x0000005a2a00780c */ /* 0x000fe20006fc1670 */
[----:B------:R-:W-:Y:S01]  /*d010*/  FMUL R173, R173, UR20 ;  /* 0x00000014adad7c20 */ /* 0x000fe20008400000 */
[----:B------:R-:W-:Y:S01]  /*d020*/  F2FP.SATFINITE.E5M2.F32.PACK_AB_MERGE_C R175, RZ, R175, RZ ;  /* 0x000000afffaf723e */ /* 0x000fe200048060ff */
[----:B------:R-:W-:Y:S01]  /*d030*/  FMUL R172, R172, UR20 ;  /* 0x00000014acac7c20 */ /* 0x000fe20008400000 */
[----:B------:R-:W-:Y:S01]  /*d040*/  FMUL R171, R171, UR20 ;  /* 0x00000014abab7c20 */ /* 0x000fe20008400000 */
        /* <DEDUP_REMOVED lines=42> */
[----:B------:R1:W-:Y:S01]  /*d2f0*/  @!P3 STG.E.U8 desc[UR14][R24.64+0x68], R33 ;  /* 0x000068211800b986 */ /* 0x0003e2000c10110e */
[----:B------:R-:W-:Y:S01]  /*d300*/  ISETP.LT.OR P3, PT, R42, 0x6a, !P2 ;  /* 0x0000006a2a00780c */ /* 0x000fe20005761670 */
[----:B------:R-:W-:Y:S01]  /*d310*/  FMUL R158, R158, UR20 ;  /* 0x000000149e9e7c20 */ /* 0x000fe20008400000 */
[----:B0-----:R-:W-:Y:S01]  /*d320*/  F2FP.SATFINITE.E5M2.F32.PACK_AB_MERGE_C R35, RZ, R170, RZ ;  /* 0x000000aaff23723e */ /* 0x001fe200048060ff */
[----:B------:R-:W-:Y:S01]  /*d330*/  FMUL R157, R157, UR20 ;  /* 0x000000149d9d7c20 */ /* 0x000fe20008400000 */
[----:B------:R-:W-:Y:S01]  /*d340*/  F2FP.SATFINITE.E5M2.F32.PACK_AB_MERGE_C R159, RZ, R159, RZ ;  /* 0x0000009fff9f723e */ /* 0x000fe200048060ff */
[----:B------:R-:W-:Y:S01]  /*d350*/  FMUL R156, R156, UR20 ;  /* 0x000000149c9c7c20 */ /* 0x000fe20008400000 */
[----:B------:R-:W-:Y:S01]  /*d360*/  FMUL R155, R155, UR20 ;  /* 0x000000149b9b7c20 */ /* 0x000fe20008400000 */
[----:B------:R-:W-:Y:S01]  /*d370*/  @!P6 STG.E.U8 desc[UR14][R24.64+0x69], R173 ;  /* 0x000069ad1800e986 */ /* 0x000fe2000c10110e */
[C---:B------:R-:W-:Y:S01]  /*d380*/  ISETP.LT.OR P6, PT, R42.reuse, 0x71, !P5 ;  /* 0x000000712a00780c */ /* 0x040fe20006fc1670 */
[----:B------:R-:W-:Y:S01]  /*d390*/  FMUL R153, R153, UR20 ;  /* 0x0000001499997c20 */ /* 0x000fe20008400000 */
[----:B------:R-:W-:Y:S01]  /*d3a0*/  F2FP.SATFINITE.E5M2.F32.PACK_AB_MERGE_C R157, RZ, R157, RZ ;  /* 0x0000009dff9d723e */ /* 0x000fe200048060ff */
[----:B------:R-:W-:Y:S01]  /*d3b0*/  @!P1 STG.E.U8 desc[UR14][R26.64+0x68], R37 ;  /* 0x000068251a009986 */ /* 0x000fe2000c10110e */
[----:B------:R-:W-:Y:S01]  /*d3c0*/  ISETP.LT.OR P1, PT, R42, 0x72, !P5 ;  /* 0x000000722a00780c */ /* 0x000fe20006f21670 */
        /* <DEDUP_REMOVED lines=11> */
[----:B------:R-:W-:Y:S01]  /*d480*/  FMUL R21, R21, UR20 ;  /* 0x0000001415157c20 */ /* 0x000fe20008400000 */
[----:B------:R-:W-:Y:S01]  /*d490*/  @!P1 STG.E.U8 desc[UR14][R24.64+0x71], R169 ;  /* 0x000071a918009986 */ /* 0x000fe2000c10110e */
[C---:B------:R-:W-:Y:S01]  /*d4a0*/  ISETP.LT.OR P1, PT, R42.reuse, 0x79, !P5 ;  /* 0x000000792a00780c */ /* 0x040fe20006f21670 */
[----:B------:R-:W-:Y:S01]  /*d4b0*/  FMUL R19, R19, UR20 ;  /* 0x0000001413137c20 */ /* 0x000fe20008400000 */
[C---:B------:R-:W-:Y:S01]  /*d4c0*/  ISETP.LT.OR P5, PT, R42.reuse, 0x7a, !P5 ;  /* 0x0000007a2a00780c */ /* 0x040fe20006fa1670 */
[----:B------:R1:W-:Y:S01]  /*d4d0*/  @!P3 STG.E.U8 desc[UR14][R26.64+0x70], R33 ;  /* 0x000070211a00b986 */ /* 0x0003e2000c10110e */
[----:B------:R-:W-:Y:S01]  /*d4e0*/  ISETP.LT.OR P3, PT, R42, 0x79, !P2 ;  /* 0x000000792a00780c */ /* 0x000fe20005761670 */
[----:B------:R-:W-:Y:S01]  /*d4f0*/  FMUL R20, R20, UR20 ;  /* 0x0000001414147c20 */ /* 0x000fe20008400000 */
[----:B------:R-:W-:Y:S01]  /*d500*/  ISETP.LT.OR P2, PT, R42, 0x7a, !P2 ;  /* 0x0000007a2a00780c */ /* 0x000fe20005741670 */
[----:B------:R-:W-:Y:S01]  /*d510*/  FMUL R18, R18, UR20 ;  /* 0x0000001412127c20 */ /* 0x000fe20008400000 */
[----:B0-----:R-:W-:Y:S01]  /*d520*/  F2FP.SATFINITE.E5M2.F32.PACK_AB_MERGE_C R35, RZ, R166, RZ ;  /* 0x000000a6ff23723e */ /* 0x001fe200048060ff */
[----:B------:R-:W-:Y:S01]  /*d530*/  @!P6 STG.E.U8 desc[UR14][R26.64+0x71], R167 ;  /* 0x000071a71a00e986 */ /* 0x000fe2000c10110e */
[----:B------:R-:W-:Y:S01]  /*d540*/  F2FP.SATFINITE.E5M2.F32.PACK_AB_MERGE_C R23, RZ, R23, RZ ;  /* 0x00000017ff17723e */ /* 0x000fe200048060ff */
[----:B------:R-:W-:Y:S01]  /*d550*/  FMUL R17, R17, UR20 ;  /* 0x0000001411117c20 */ /* 0x000fe20008400000 */
[----:B------:R-:W-:Y:S01]  /*d560*/  F2FP.SATFINITE.E5M2.F32.PACK_AB_MERGE_C R21, RZ, R21, RZ ;  /* 0x00000015ff15723e */ /* 0x000fe200048060ff */
[----:B------:R0:W-:Y:S01]  /*d570*/  @!P1 STG.E.U8 desc[UR14][R24.64+0x78], R35 ;  /* 0x0000782318009986 */ /* 0x0001e2000c10110e */
[----:B------:R-:W-:Y:S01]  /*d580*/  ISETP.GE.AND P1, PT, R41, 0x81, PT ;  /* 0x000000812900780c */ /* 0x000fe20003f26270 */
[----:B------:R-:W-:Y:S01]  /*d590*/  FMUL R16, R16, UR20 ;  /* 0x0000001410107c20 */ /* 0x000fe20008400000 */
[----:B-1----:R-:W-:Y:S01]  /*d5a0*/  F2FP.SATFINITE.E5M2.F32.PACK_AB_MERGE_C R33, RZ, R164, RZ ;  /* 0x000000a4ff21723e */ /* 0x002fe200048060ff */
[----:B------:R1:W-:Y:S01]  /*d5b0*/  @!P5 STG.E.U8 desc[UR14][R24.64+0x79], R165 ;  /* 0x000079a51800d986 */ /* 0x0003e2000c10110e */
[C---:B------:R-:W-:Y:S01]  /*d5c0*/  ISETP.LT.OR P5, PT, R42.reuse, 0x1, !P1 ;  /* 0x000000012a00780c */ /* 0x040fe20004fa1670 */
[----:B------:R-:W-:Y:S01]  /*d5d0*/  FMUL R15, R15, UR20 ;  /* 0x000000140f0f7c20 */ /* 0x000fe20008400000 */
[----:B------:R-:W-:Y:S01]  /*d5e0*/  ISETP.LT.OR P6, PT, R42, 0x2, !P1 ;  /* 0x000000022a00780c */ /* 0x000fe20004fc1670 */
[----:B------:R1:W-:Y:S01]  /*d5f0*/  @!P3 STG.E.U8 desc[UR14][R26.64+0x78], R33 ;  /* 0x000078211a00b986 */ /* 0x0003e2000c10110e */
[----:B------:R-:W-:Y:S01]  /*d600*/  ISETP.GE.AND P3, PT, R41, 0x89, PT ;  /* 0x000000892900780c */ /* 0x000fe20003f66270 */
[----:B------:R-:W-:Y:S01]  /*d610*/  FMUL R13, R13, UR20 ;  /* 0x000000140d0d7c20 */ /* 0x000fe20008400000 */
[----:B------:R-:W-:Y:S01]  /*d620*/  F2FP.SATFINITE.E5M2.F32.PACK_AB_MERGE_C R19, RZ, R19, RZ ;  /* 0x00000013ff13723e */ /* 0x000fe200048060ff */
[----:B------:R1:W-:Y:S01]  /*d630*/  @!P2 STG.E.U8 desc[UR14][R26.64+0x79], R163 ;  /* 0x000079a31a00a986 */ /* 0x0003e2000c10110e */
[----:B0-----:R-:W-:Y:S01]  /*d640*/  F2FP.SATFINITE.E5M2.F32.PACK_AB_MERGE_C R35, RZ, R162, RZ ;  /* 0x000000a2ff23723e */ /* 0x001fe200048060ff */
[----:B------:R-:W-:Y:S01]  /*d650*/  FMUL R14, R14, UR20 ;  /* 0x000000140e0e7c20 */ /* 0x000fe20008400000 */
[----:B------:R-:W-:Y:S01]  /*d660*/  ISETP.LT.OR P2, PT, R42, 0x1, !P3 ;  /* 0x000000012a00780c */ /* 0x000fe20005f41670 */
[----:B------:R-:W-:Y:S01]  /*d670*/  FMUL R12, R12, UR20 ;  /* 0x000000140c0c7c20 */ /* 0x000fe20008400000 */
[----:B-1----:R-:W-:Y:S01]  /*d680*/  F2FP.SATFINITE.E5M2.F32.PACK_AB_MERGE_C R25, RZ, R160, RZ ;  /* 0x000000a0ff19723e */ /* 0x002fe200048060ff */
[----:B------:R-:W-:Y:S01]  /*d690*/  @!P5 STG.E.U8 desc[UR14][R30.64], R35 ;  /* 0x000000231e00d986 */ /* 0x000fe2000c10110e */
[C---:B------:R-:W-:Y:S01]  /*d6a0*/  ISETP.LT.OR P5, PT, R42.reuse, 0x2, !P3 ;  /* 0x000000022a00780c */ /* 0x040fe20005fa1670 */
[----:B------:R-:W-:Y:S01]  /*d6b0*/  FMUL R11, R11, UR20 ;  /* 0x000000140b0b7c20 */ /* 0x000fe20008400000 */
[----:B------:R-:W-:Y:S01]  /*d6c0*/  F2FP.SATFINITE.E5M2.F32.PACK_AB_MERGE_C R33, RZ, R156, RZ ;  /* 0x0000009cff21723e */ /* 0x000fe200048060ff */
[----:B------:R-:W-:Y:S01]  /*d6d0*/  @!P6 STG.E.U8 desc[UR14][R30.64+0x1], R161 ;  /* 0x000001a11e00e986 */ /* 0x000fe2000c10110e */
[----:B------:R-:W-:Y:S01]  /*d6e0*/  ISETP.LT.OR P6, PT, R42, 0x9, !P1 ;  /* 0x000000092a00780c */ /* 0x000fe20004fc1670 */
[----:B------:R-:W-:Y:S01]  /*d6f0*/  FMUL R10, R10, UR20 ;  /* 0x000000140a0a7c20 */ /* 0x000fe20008400000 */
[----:B------:R-:W-:Y:S01]  /*d700*/  F2FP.SATFINITE.E5M2.F32.PACK_AB_MERGE_C R27, RZ, R158, RZ ;  /* 0x0000009eff1b723e */ /* 0x000fe200048060ff */
[----:B------:R-:W-:Y:S01]  /*d710*/  FMUL R9, R9, UR20 ;  /* 0x0000001409097c20 */ /* 0x000fe20008400000 */
[----:B------:R-:W-:Y:S01]  /*d720*/  F2FP.SATFINITE.E5M2.F32.PACK_AB_MERGE_C R17, RZ, R17, RZ ;  /* 0x00000011ff11723e */ /* 0x000fe200048060ff */
[----:B------:R0:W-:Y:S01]  /*d730*/  @!P2 STG.E.U8 desc[UR14][R28.64], R25 ;  /* 0x000000191c00a986 */ /* 0x0001e2000c10110e */
[C---:B------:R-:W-:Y:S01]  /*d740*/  ISETP.LT.OR P2, PT, R42.reuse, 0x9, !P3 ;  /* 0x000000092a00780c */ /* 0x040fe20005f41670 */
[----:B------:R-:W-:Y:S01]  /*d750*/  FMUL R7, R7, UR20 ;  /* 0x0000001407077c20 */ /* 0x000fe20008400000 */
[----:B------:R-:W-:Y:S01]  /*d760*/  F2FP.SATFINITE.E5M2.F32.PACK_AB_MERGE_C R15, RZ, R15, RZ ;  /* 0x0000000fff0f723e */ /* 0x000fe200048060ff */
[----:B------:R-:W-:Y:S01]  /*d770*/  @!P5 STG.E.U8 desc[UR14][R28.64+0x1], R159 ;  /* 0x0000019f1c00d986 */ /* 0x000fe2000c10110e */
        /* <DEDUP_REMOVED lines=8> */
[----:B0-----:R-:W-:Y:S01]  /*d800*/  F2FP.SATFINITE.E5M2.F32.PACK_AB_MERGE_C R25, RZ, R154, RZ ;  /* 0x0000009aff19723e */ /* 0x001fe200048060ff */
[----:B------:R-:W-:Y:S01]  /*d810*/  FMUL R3, R3, UR20 ;  /* 0x0000001403037c20 */ /* 0x000fe20008400000 */
[----:B------:R-:W-:Y:S01]  /*d820*/  F2FP.SATFINITE.E5M2.F32.PACK_AB_MERGE_C R9, RZ, R9, RZ ;  /* 0x00000009ff09723e */ /* 0x000fe200048060ff */
[----:B------:R-:W-:Y:S01]  /*d830*/  FMUL R4, R4, UR20 ;  /* 0x0000001404047c20 */ /* 0x000fe20008400000 */
[----:B------:R-:W-:Y:S01]  /*d840*/  F2FP.SATFINITE.E5M2.F32.PACK_AB_MERGE_C R7, RZ, R7, RZ ;  /* 0x00000007ff07723e */ /* 0x000fe200048060ff */
[----:B------:R-:W-:Y:S01]  /*d850*/  @!P5 STG.E.U8 desc[UR14][R30.64+0x9], R157 ;  /* 0x0000099d1e00d986 */ /* 0x000fe2000c10110e */
[----:B------:R-:W-:Y:S01]  /*d860*/  ISETP.LT.OR P5, PT, R42, 0x12, !P1 ;  /* 0x000000122a00780c */ /* 0x000fe20004fa1670 */
[----:B-----5:R-:W-:Y:S01]  /*d870*/  FMUL R0, R0, UR20 ;  /* 0x0000001400007c20 */ /* 0x020fe20008400000 */
[----:B-1----:R-:W-:Y:S01]  /*d880*/  F2FP.SATFINITE.E5M2.F32.PACK_AB_MERGE_C R27, RZ, R152, RZ ;  /* 0x00000098ff1b723e */ /* 0x002fe200048060ff */
[----:B------:R0:W-:Y:S01]  /*d890*/  @!P2 STG.E.U8 desc[UR14][R28.64+0x8], R33 ;  /* 0x000008211c00a986 */ /* 0x0001e2000c10110e */
[----:B------:R-:W-:Y:S01]  /*d8a0*/  ISETP.LT.OR P2, PT, R42, 0x11, !P1 ;  /* 0x000000112a00780c */ /* 0x000fe20004f41670 */
[----:B------:R-:W-:Y:S01]  /*d8b0*/  FMUL R2, R2, UR20 ;  /* 0x0000001402027c20 */ /* 0x000fe20008400000 */
[----:B------:R-:W-:Y:S01]  /*d8c0*/  F2FP.SATFINITE.E5M2.F32.PACK_AB_MERGE_C R5, RZ, R5, RZ ;  /* 0x00000005ff05723e */ /* 0x000fe200048060ff */
[----:B------:R-:W-:Y:S01]  /*d8d0*/  @!P6 STG.E.U8 desc[UR14][R28.64+0x9], R155 ;  /* 0x0000099b1c00e986 */ /* 0x000fe2000c10110e */
[----:B------:R-:W-:-:S05]  /*d8e0*/  ISETP.LT.OR P6, PT, R42, 0x11, !P3 ;  /* 0x000000112a00780c */ /* 0x000fca0005fc1670 */
[----:B------:R-:W-:Y:S01]  /*d8f0*/  @!P5 STG.E.U8 desc[UR14][R30.64+0x11], R153 ;  /* 0x000011991e00d986 */ /* 0x000fe2000c10110e */
[C---:B------:R-:W-:Y:S02]  /*d900*/  ISETP.LT.OR P5, PT, R42.reuse, 0x12, !P3 ;  /* 0x000000122a00780c */ /* 0x040fe40005fa1670 */
[----:B0-----:R-:W-:Y:S01]  /*d910*/  F2FP.SATFINITE.E5M2.F32.PACK_AB_MERGE_C R33, RZ, R22, RZ ;  /* 0x00000016ff21723e */ /* 0x001fe200048060ff */
[----:B------:R0:W-:Y:S01]  /*d920*/  @!P2 STG.E.U8 desc[UR14][R30.64+0x10], R25 ;  /* 0x000010191e00a986 */ /* 0x0001e2000c10110e */
[----:B------:R-:W-:-:S03]  /*d930*/  ISETP.LT.OR P2, PT, R42, 0x19, !P1 ;  /* 0x000000192a00780c */ /* 0x000fc60004f41670 */
[----:B------:R-:W-:Y:S01]  /*d940*/  @!P6 STG.E.U8 desc[UR14][R28.64+0x10], R27 ;  /* 0x0000101b1c00e986 */ /* 0x000fe2000c10110e */
[----:B------:R-:W-:-:S05]  /*d950*/  ISETP.LT.OR P6, PT, R42, 0x1a, !P1 ;  /* 0x0000001a2a00780c */ /* 0x000fca0004fc1670 */
[----:B------:R1:W-:Y:S01]  /*d960*/  @!P5 STG.E.U8 desc[UR14][R28.64+0x11], R23 ;  /* 0x000011171c00d986 */ /* 0x0003e2000c10110e */
[C---:B------:R-:W-:Y:S02]  /*d970*/  ISETP.LT.OR P5, PT, R42.reuse, 0x1a, !P3 ;  /* 0x0000001a2a00780c */ /* 0x040fe40005fa1670 */
[----:B0-----:R-:W-:Y:S01]  /*d980*/  F2FP.SATFINITE.E5M2.F32.PACK_AB_MERGE_C R25, RZ, R20, RZ ;  /* 0x00000014ff19723e */ /* 0x001fe200048060ff */
[----:B------:R-:W-:Y:S01]  /*d990*/  @!P2 STG.E.U8 desc[UR14][R30.64+0x18], R33 ;  /* 0x000018211e00a986 */ /* 0x000fe2000c10110e */
[----:B------:R-:W-:-:S03]  /*d9a0*/  ISETP.LT.OR P2, PT, R42, 0x19, !P3 ;  /* 0x000000192a00780c */ /* 0x000fc60005f41670 */
[----:B------:R0:W-:Y:S01]  /*d9b0*/  @!P6 STG.E.U8 desc[UR14][R30.64+0x19], R21 ;  /* 0x000019151e00e986 */ /* 0x0001e2000c10110e */
[----:B------:R-:W-:Y:S02]  /*d9c0*/  ISETP.LT.OR P6, PT, R42, 0x21, !P1 ;  /* 0x000000212a00780c */ /* 0x000fe40004fc1670 */
[----:B-1----:R-:W-:-:S03]  /*d9d0*/  F2FP.SATFINITE.E5M2.F32.PACK_AB_MERGE_C R23, RZ, R18, RZ ;  /* 0x00000012ff17723e */ /* 0x002fc600048060ff */
[----:B------:R1:W-:Y:S01]  /*d9e0*/  @!P5 STG.E.U8 desc[UR14][R28.64+0x19], R19 ;  /* 0x000019131c00d986 */ /* 0x0003e2000c10110e */
[----:B------:R-:W-:-:S03]  /*d9f0*/  ISETP.LT.OR P5, PT, R42, 0x22, !P1 ;  /* 0x000000222a00780c */ /* 0x000fc60004fa1670 */
[----:B------:R-:W-:Y:S01]  /*da00*/  @!P2 STG.E.U8 desc[UR14][R28.64+0x18], R25 ;  /* 0x000018191c00a986 */ /* 0x000fe2000c10110e */
[C---:B------:R-:W-:Y:S02]  /*da10*/  ISETP.LT.OR P2, PT, R42.reuse, 0x21, !P3 ;  /* 0x000000212a00780c */ /* 0x040fe40005f41670 */
[----:B0-----:R-:W-:Y:S01]  /*da20*/  F2FP.SATFINITE.E5M2.F32.PACK_AB_MERGE_C R21, RZ, R16, RZ ;  /* 0x00000010ff15723e */ /* 0x001fe200048060ff */
[----:B------:R-:W-:Y:S01]  /*da30*/  @!P6 STG.E.U8 desc[UR14][R30.64+0x20], R23 ;  /* 0x000020171e00e986 */ /* 0x000fe2000c10110e */
[----:B------:R-:W-:Y:S02]  /*da40*/  ISETP.LT.OR P6, PT, R42, 0x22, !P3 ;  /* 0x000000222a00780c */ /* 0x000fe40005fc1670 */
[----:B-1----:R-:W-:-:S03]  /*da50*/  F2FP.SATFINITE.E5M2.F32.PACK_AB_MERGE_C R19, RZ, R14, RZ ;  /* 0x0000000eff13723e */ /* 0x002fc600048060ff */
[----:B------:R0:W-:Y:S01]  /*da60*/  @!P5 STG.E.U8 desc[UR14][R30.64+0x21], R17 ;  /* 0x000021111e00d986 */ /* 0x0001e2000c10110e */
[----:B------:R-:W-:-:S03]  /*da70*/  ISETP.LT.OR P5, PT, R42, 0x2a, !P1 ;  /* 0x0000002a2a00780c */ /* 0x000fc60004fa1670 */
[----:B------:R-:W-:Y:S01]  /*da80*/  @!P2 STG.E.U8 desc[UR14][R28.64+0x20], R21 ;  /* 0x000020151c00a986 */ /* 0x000fe2000c10110e */
[----:B------:R-:W-:-:S03]  /*da90*/  ISETP.LT.OR P2, PT, R42, 0x29, !P1 ;  /* 0x000000292a00780c */ /* 0x000fc60004f41670 */
[----:B------:R1:W-:Y:S01]  /*daa0*/  @!P6 STG.E.U8 desc[UR14][R28.64+0x21], R15 ;  /* 0x0000210f1c00e986 */ /* 0x0003e2000c10110e */
[----:B------:R-:W-:Y:S02]  /*dab0*/  ISETP.LT.OR P6, PT, R42, 0x29, !P3 ;  /* 0x000000292a00780c */ /* 0x000fe40005fc1670 */
[----:B0-----:R-:W-:-:S03]  /*dac0*/  F2FP.SATFINITE.E5M2.F32.PACK_AB_MERGE_C R17, RZ, R12, RZ ;  /* 0x0000000cff11723e */ /* 0x001fc600048060ff */
[----:B------:R0:W-:Y:S01]  /*dad0*/  @!P5 STG.E.U8 desc[UR14][R30.64+0x29], R13 ;  /* 0x0000290d1e00d986 */ /* 0x0001e2000c10110e */
[----:B------:R-:W-:-:S03]  /*dae0*/  ISETP.LT.OR P5, PT, R42, 0x2a, !P3 ;  /* 0x0000002a2a00780c */ /* 0x000fc60005fa1670 */
[----:B------:R-:W-:Y:S01]  /*daf0*/  @!P2 STG.E.U8 desc[UR14][R30.64+0x28], R19 ;  /* 0x000028131e00a986 */ /* 0x000fe2000c10110e */
[C---:B------:R-:W-:Y:S02]  /*db00*/  ISETP.LT.OR P2, PT, R42.reuse, 0x31, !P1 ;  /* 0x000000312a00780c */ /* 0x040fe40004f41670 */
[----:B-1----:R-:W-:Y:S01]  /*db10*/  F2FP.SATFINITE.E5M2.F32.PACK_AB_MERGE_C R15, RZ, R10, RZ ;  /* 0x0000000aff0f723e */ /* 0x002fe200048060ff */
[----:B------:R-:W-:Y:S01]  /*db20*/  @!P6 STG.E.U8 desc[UR14][R28.64+0x28], R17 ;  /* 0x000028111c00e986 */ /* 0x000fe2000c10110e */
[----:B------:R-:W-:Y:S02]  /*db30*/  ISETP.LT.OR P6, PT, R42, 0x32, !P1 ;  /* 0x000000322a00780c */ /* 0x000fe40004fc1670 */
[----:B0-----:R-:W-:-:S03]  /*db40*/  F2FP.SATFINITE.E5M2.F32.PACK_AB_MERGE_C R13, RZ, R8, RZ ;  /* 0x00000008ff0d723e */ /* 0x001fc600048060ff */
        /* <DEDUP_REMOVED lines=9> */
[----:B------:R3:W-:Y:S01]  /*dbe0*/  @!P2 STG.E.U8 desc[UR14][R28.64+0x30], R13 ;  /* 0x0000300d1c00a986 */ /* 0x0007e2000c10110e */
[C---:B------:R-:W-:Y:S02]  /*dbf0*/  ISETP.LT.OR P2, PT, R42.reuse, 0x39, !P3 ;  /* 0x000000392a00780c */ /* 0x040fe40005f41670 */
[----:B-1----:R-:W-:Y:S01]  /*dc00*/  F2FP.SATFINITE.E5M2.F32.PACK_AB_MERGE_C R9, RZ, R4, RZ ;  /* 0x00000004ff09723e */ /* 0x002fe200048060ff */
[----:B------:R1:W-:Y:S01]  /*dc10*/  @!P6 STG.E.U8 desc[UR14][R30.64+0x38], R11 ;  /* 0x0000380b1e00e986 */ /* 0x0003e2000c10110e */
[----:B------:R-:W-:Y:S02]  /*dc20*/  ISETP.LT.OR P6, PT, R42, 0x3a, !P3 ;  /* 0x0000003a2a00780c */ /* 0x000fe40005fc1670 */
[----:B0-----:R-:W-:Y:S01]  /*dc30*/  F2FP.SATFINITE.E5M2.F32.PACK_AB_MERGE_C R7, RZ, R2, RZ ;  /* 0x00000002ff07723e */ /* 0x001fe200048060ff */
[----:B----4-:R-:W-:Y:S02]  /*dc40*/  FMUL R2, R224, UR20 ;  /* 0x00000014e0027c20 */ /* 0x010fe40008400000 */
[----:B------:R0:W-:Y:S01]  /*dc50*/  @!P5 STG.E.U8 desc[UR14][R30.64+0x39], R5 ;  /* 0x000039051e00d986 */ /* 0x0001e2000c10110e */
[----:B------:R-:W-:-:S02]  /*dc60*/  ISETP.LT.OR P5, PT, R42, 0x42, !P1 ;  /* 0x000000422a00780c */ /* 0x000fc40004fa1670 */
[----:B---3--:R-:W-:Y:S01]  /*dc70*/  F2FP.SATFINITE.E5M2.F32.PACK_AB_MERGE_C R13, RZ, R3, RZ ;  /* 0x00000003ff0d723e */ /* 0x008fe200048060ff */
[----:B------:R-:W-:Y:S01]  /*dc80*/  FMUL R3, R223, UR20 ;  /* 0x00000014df037c20 */ /* 0x000fe20008400000 */
[----:B------:R3:W-:Y:S01]  /*dc90*/  @!P2 STG.E.U8 desc[UR14][R28.64+0x38], R9 ;  /* 0x000038091c00a986 */ /* 0x0007e2000c10110e */
[----:B-1----:R-:W-:Y:S01]  /*dca0*/  F2FP.SATFINITE.E5M2.F32.PACK_AB_MERGE_C R11, RZ, R0, RZ ;  /* 0x00000000ff0b723e */ /* 0x002fe200048060ff */
[----:B--2---:R-:W-:Y:S01]  /*dcb0*/  FMUL R0, R220, UR20 ;  /* 0x00000014dc007c20 */ /* 0x004fe20008400000 */
[----:B------:R-:W-:Y:S01]  /*dcc0*/  ISETP.LT.OR P2, PT, R42, 0x41, !P1 ;  /* 0x000000412a00780c */ /* 0x000fe20004f41670 */
[----:B------:R-:W2:Y:S04]  /*dcd0*/  LDL.LU R223, [R1+0x1c] ;  /* 0x00001c0001df7983 */ /* 0x000ea80000300800 */
[----:B------:R-:W4:Y:S01]  /*dce0*/  LDL.LU R221, [R1+0x20] ;  /* 0x0000200001dd7983 */ /* 0x000f220000300800 */
[----:B0-----:R-:W-:-:S03]  /*dcf0*/  F2FP.SATFINITE.E5M2.F32.PACK_AB_MERGE_C R5, RZ, R3, RZ ;  /* 0x00000003ff05723e */ /* 0x001fc600048060ff */
[----:B------:R-:W4:Y:S01]  /*dd00*/  LDL.LU R224, [R1+0x24] ;  /* 0x0000240001e07983 */ /* 0x000f220000300800 */
[----:B------:R-:W-:Y:S01]  /*dd10*/  FMUL R3, R226, UR20 ;  /* 0x00000014e2037c20 */ /* 0x000fe20008400000 */
[----:B---3--:R-:W-:Y:S01]  /*dd20*/  F2FP.SATFINITE.E5M2.F32.PACK_AB_MERGE_C R9, RZ, R0, RZ ;  /* 0x00000000ff09723e */ /* 0x008fe200048060ff */
[----:B------:R-:W-:Y:S01]  /*dd30*/  FMUL R0, R225, UR20 ;  /* 0x00000014e1007c20 */ /* 0x000fe20008400000 */
[----:B------:R0:W-:Y:S01]  /*dd40*/  @!P6 STG.E.U8 desc[UR14][R28.64+0x39], R13 ;  /* 0x0000390d1c00e986 */ /* 0x0001e2000c10110e */
[----:B------:R-:W-:-:S03]  /*dd50*/  ISETP.LT.OR P6, PT, R42, 0x41, !P3 ;  /* 0x000000412a00780c */ /* 0x000fc60005fc1670 */
[----:B------:R-:W3:Y:S04]  /*dd60*/  LDL.LU R226, [R1+0x28] ;  /* 0x0000280001e27983 */ /* 0x000ee80000300800 */
[----:B------:R-:W3:Y:S01]  /*dd70*/  LDL.LU R225, [R1+0x2c] ;  /* 0x00002c0001e17983 */ /* 0x000ee20000300800 */
[----:B0-----:R-:W-:Y:S01]  /*dd80*/  F2FP.SATFINITE.E5M2.F32.PACK_AB_MERGE_C R13, RZ, R2, RZ ;  /* 0x00000002ff0d723e */ /* 0x001fe200048060ff */
[----:B------:R-:W-:Y:S02]  /*dd90*/  FMUL R2, R227, UR20 ;  /* 0x00000014e3027c20 */ /* 0x000fe40008400000 */
[----:B------:R-:W3:Y:S04]  /*dda0*/  LDL.LU R227, [R1+0x30] ;  /* 0x0000300001e37983 */ /* 0x000ee80000300800 */
[----:B------:R-:W-:Y:S01]  /*ddb0*/  @!P5 STG.E.U8 desc[UR14][R30.64+0x41], R11 ;  /* 0x0000410b1e00d986 */ /* 0x000fe2000c10110e */
[----:B------:R-:W-:-:S03]  /*ddc0*/  ISETP.LT.OR P5, PT, R42, 0x42, !P3 ;  /* 0x000000422a00780c */ /* 0x000fc60005fa1670 */
[----:B------:R0:W-:Y:S01]  /*ddd0*/  @!P2 STG.E.U8 desc[UR14][R30.64+0x40], R7 ;  /* 0x000040071e00a986 */ /* 0x0001e2000c10110e */
[----:B------:R-:W-:-:S03]  /*dde0*/  ISETP.LT.OR P2, PT, R42, 0x49, !P1 ;  /* 0x000000492a00780c */ /* 0x000fc60004f41670 */
[----:B------:R1:W-:Y:S01]  /*ddf0*/  @!P6 STG.E.U8 desc[UR14][R28.64+0x40], R5 ;  /* 0x000040051c00e986 */ /* 0x0003e2000c10110e */
[----:B------:R-:W-:-:S03]  /*de00*/  ISETP.LT.OR P6, PT, R42, 0x4a, !P1 ;  /* 0x0000004a2a00780c */ /* 0x000fc60004fc1670 */
[----:B------:R-:W3:Y:S04]  /*de10*/  LDL.LU R220, [R1+0x34] ;  /* 0x0000340001dc7983 */ /* 0x000ee80000300800 */
[----:B------:R1:W-:Y:S01]  /*de20*/  @!P5 STG.E.U8 desc[UR14][R28.64+0x41], R9 ;  /* 0x000041091c00d986 */ /* 0x0003e2000c10110e */
[----:B0-----:R-:W-:Y:S01]  /*de30*/  F2FP.SATFINITE.E5M2.F32.PACK_AB_MERGE_C R7, RZ, R3, RZ ;  /* 0x00000003ff07723e */ /* 0x001fe200048060ff */
[----:B------:R-:W-:Y:S02]  /*de40*/  FMUL R3, R222, UR20 ;  /* 0x00000014de037c20 */ /* 0x000fe40008400000 */
[----:B------:R-:W-:Y:S01]  /*de50*/  @!P2 STG.E.U8 desc[UR14][R30.64+0x48], R13 ;  /* 0x0000480d1e00a986 */ /* 0x000fe2000c10110e */
[----:B------:R-:W-:-:S03]  /*de60*/  ISETP.LT.OR P2, PT, R42, 0x49, !P3 ;  /* 0x000000492a00780c */ /* 0x000fc60005f41670 */
[----:B------:R-:W3:Y:S01]  /*de70*/  LDL.LU R222, [R1+0x38] ;  /* 0x0000380001de7983 */ /* 0x000ee20000300800 */
[----:B-1----:R-:W-:Y:S02]  /*de80*/  F2FP.SATFINITE.E5M2.F32.PACK_AB_MERGE_C R5, RZ, R0, RZ ;  /* 0x00000000ff05723e */ /* 0x002fe400048060ff */
[----:B------:R-:W-:Y:S02]  /*de90*/  F2FP.SATFINITE.E5M2.F32.PACK_AB_MERGE_C R11, RZ, R2, RZ ;  /* 0x00000002ff0b723e */ /* 0x000fe400048060ff */
[----:B------:R-:W-:Y:S01]  /*dea0*/  F2FP.SATFINITE.E5M2.F32.PACK_AB_MERGE_C R9, RZ, R3, RZ ;  /* 0x00000003ff09723e */ /* 0x000fe200048060ff */
[----:B------:R0:W-:Y:S04]  /*deb0*/  @!P6 STG.E.U8 desc[UR14][R30.64+0x49], R7 ;  /* 0x000049071e00e986 */ /* 0x0001e8000c10110e */
[----:B------:R1:W-:Y:S01]  /*dec0*/  @!P2 STG.E.U8 desc[UR14][R28.64+0x48], R5 ;  /* 0x000048051c00a986 */ /* 0x0003e2000c10110e */
[----:B--2---:R-:W-:-:S03]  /*ded0*/  FMUL R0, R223, UR20 ;  /* 0x00000014df007c20 */ /* 0x004fc60008400000 */
[----:B------:R-:W2:Y:S01]  /*dee0*/  LDL.LU R223, [R1+0x3c] ;  /* 0x00003c0001df7983 */ /* 0x000ea20000300800 */
[----:B----4-:R-:W-:Y:S01]  /*def0*/  FMUL R2, R221, UR20 ;  /* 0x00000014dd027c20 */ /* 0x010fe20008400000 */
[----:B0-----:R-:W-:Y:S01]  /*df00*/  F2FP.SATFINITE.E5M2.F32.PACK_AB_MERGE_C R7, RZ, R0, RZ ;  /* 0x00000000ff07723e */ /* 0x001fe200048060ff */
[----:B------:R-:W-:Y:S02]  /*df10*/  FMUL R3, R224, UR20 ;  /* 0x00000014e0037c20 */ /* 0x000fe40008400000 */
[----:B------:R-:W4:Y:S01]  /*df20*/  LDL.LU R224, [R1+0x40] ;  /* 0x0000400001e07983 */ /* 0x000f220000300800 */
[----:B------:R-:W-:Y:S02]  /*df30*/  F2FP.SATFINITE.E5M2.F32.PACK_AB_MERGE_C R13, RZ, R2, RZ ;  /* 0x00000002ff0d723e */ /* 0x000fe400048060ff */
[----:B-1----:R-:W-:Y:S01]  /*df40*/  F2FP.SATFINITE.E5M2.F32.PACK_AB_MERGE_C R5, RZ, R3, RZ ;  /* 0x00000003ff05723e */ /* 0x002fe200048060ff */
[----:B---3--:R-:W-:Y:S02]  /*df50*/  FMUL R0, R226, UR20 ;  /* 0x00000014e2007c20 */ /* 0x008fe40008400000 */
[----:B------:R-:W3:Y:S01]  /*df60*/  LDL.LU R226, [R1+0x44] ;  /* 0x0000440001e27983 */ /* 0x000ee20000300800 */
[----:B------:R-:W-:-:S03]  /*df70*/  FMUL R2, R225, UR20 ;  /* 0x00000014e1027c20 */ /* 0x000fc60008400000 */
[----:B------:R-:W3:Y:S01]  /*df80*/  LDL.LU R225, [R1+0x48] ;  /* 0x0000480001e17983 */ /* 0x000ee20000300800 */
[----:B------:R-:W-:-:S03]  /*df90*/  FMUL R3, R227, UR20 ;  /* 0x00000014e3037c20 */ /* 0x000fc60008400000 */
[----:B------:R-:W3:Y:S01]  /*dfa0*/  LDL.LU R227, [R1+0x4c] ;  /* 0x00004c0001e37983 */ /* 0x000ee20000300800 */
[C---:B------:R-:W-:Y:S02]  /*dfb0*/  ISETP.LT.OR P5, PT, R42.reuse, 0x4a, !P3 ;  /* 0x0000004a2a00780c */ /* 0x040fe40005fa1670 */
[C---:B------:R-:W-:Y:S01]  /*dfc0*/  ISETP.LT.OR P6, PT, R42.reuse, 0x51, !P1 ;  /* 0x000000512a00780c */ /* 0x040fe20004fc1670 */
[----:B------:R-:W3:Y:S01]  /*dfd0*/  LDL.LU R219, [R1+0x50] ;  /* 0x0000500001db7983 */ /* 0x000ee20000300800 */
[----:B------:R-:W-:-:S03]  /*dfe0*/  ISETP.LT.OR P2, PT, R42, 0x51, !P3 ;  /* 0x000000512a00780c */ /* 0x000fc60005f41670 */
[----:B------:R-:W3:Y:S04]  /*dff0*/  LDL.LU R218, [R1+0x54] ;  /* 0x0000540001da7983 */ /* 0x000ee80000300800 */
[----:B------:R-:W3:Y:S04]  /*e000*/  LDL.LU R221, [R1+0x58] ;  /* 0x0000580001dd7983 */ /* 0x000ee80000300800 */
[----:B------:R0:W-:Y:S01]  /*e010*/  @!P5 STG.E.U8 desc[UR14][R28.64+0x49], R11 ;  /* 0x0000490b1c00d986 */ /* 0x0001e2000c10110e */
[----:B------:R-:W-:-:S03]  /*e020*/  ISETP.LT.OR P5, PT, R42, 0x52, !P1 ;  /* 0x000000522a00780c */ /* 0x000fc60004fa1670 */
[----:B------:R1:W-:Y:S01]  /*e030*/  @!P6 STG.E.U8 desc[UR14][R30.64+0x50], R9 ;  /* 0x000050091e00e986 */ /* 0x0003e2000c10110e */
[----:B------:R-:W-:Y:S02]  /*e040*/  ISETP.LT.OR P6, PT, R42, 0x52, !P3 ;  /* 0x000000522a00780c */ /* 0x000fe40005fc1670 */
[----:B0-----:R-:W-:-:S07]  /*e050*/  F2FP.SATFINITE.E5M2.F32.PACK_AB_MERGE_C R11, RZ, R2, RZ ;  /* 0x00000002ff0b723e */ /* 0x001fce00048060ff */
[----:B------:R0:W-:Y:S01]  /*e060*/  @!P5 STG.E.U8 desc[UR14][R30.64+0x51], R7 ;  /* 0x000051071e00d986 */ /* 0x0001e2000c10110e */
[C---:B------:R-:W-:Y:S02]  /*e070*/  ISETP.LT.OR P5, PT, R42.reuse, 0x5a, !P1 ;  /* 0x0000005a2a00780c */ /* 0x040fe40004fa1670 */
[----:B-1----:R-:W-:Y:S01]  /*e080*/  F2FP.SATFINITE.E5M2.F32.PACK_AB_MERGE_C R9, RZ, R0, RZ ;  /* 0x00000000ff09723e */ /* 0x002fe200048060ff */
[----:B------:R-:W-:Y:S01]  /*e090*/  @!P2 STG.E.U8 desc[UR14][R28.64+0x50], R13 ;  /* 0x0000500d1c00a986 */ /* 0x000fe2000c10110e */
[----:B------:R-:W-:Y:S01]  /*e0a0*/  ISETP.LT.OR P2, PT, R42, 0x59, !P1 ;  /* 0x000000592a00780c */ /* 0x000fe20004f41670 */
[----:B------:R-:W-:Y:S01]  /*e0b0*/  FMUL R0, R220, UR20 ;  /* 0x00000014dc007c20 */ /* 0x000fe20008400000 */
[----:B------:R-:W-:Y:S01]  /*e0c0*/  FMUL R2, R222, UR20 ;  /* 0x00000014de027c20 */ /* 0x000fe20008400000 */
[----:B------:R1:W-:Y:S01]  /*e0d0*/  @!P6 STG.E.U8 desc[UR14][R28.64+0x51], R5 ;  /* 0x000051051c00e986 */ /* 0x0003e2000c10110e */
[----:B------:R-:W-:-:S03]  /*e0e0*/  ISETP.LT.OR P6, PT, R42, 0x59, !P3 ;  /* 0x000000592a00780c */ /* 0x000fc60005fc1670 */
[----:B------:R-:W3:Y:S04]  /*e0f0*/  LDL.LU R220, [R1+0x5c] ;  /* 0x00005c0001dc7983 */ /* 0x000ee80000300800 */
[----:B------:R-:W3:Y:S01]  /*e100*/  LDL.LU R222, [R1+0x60] ;  /* 0x0000600001de7983 */ /* 0x000ee20000300800 */
[----:B0-----:R-:W-:Y:S02]  /*e110*/  F2FP.SATFINITE.E5M2.F32.PACK_AB_MERGE_C R7, RZ, R3, RZ ;  /* 0x00000003ff07723e */ /* 0x001fe400048060ff */
[----:B-1----:R-:W-:Y:S01]  /*e120*/  F2FP.SATFINITE.E5M2.F32.PACK_AB_MERGE_C R5, RZ, R0, RZ ;  /* 0x00000000ff05723e */ /* 0x002fe200048060ff */
[----:B------:R0:W-:Y:S01]  /*e130*/  @!P2 STG.E.U8 desc[UR14][R30.64+0x58], R9 ;  /* 0x000058091e00a986 */ /* 0x0001e2000c10110e */
[----:B------:R-:W-:-:S03]  /*e140*/  F2FP.SATFINITE.E5M2.F32.PACK_AB_MERGE_C R13, RZ, R2, RZ ;  /* 0x00000002ff0d723e */ /* 0x000fc600048060ff */
[----:B------:R-:W-:Y:S04]  /*e150*/  @!P5 STG.E.U8 desc[UR14][R30.64+0x59], R11 ;  /* 0x0000590b1e00d986 */ /* 0x000fe8000c10110e */
[----:B------:R1:W-:Y:S01]  /*e160*/  @!P6 STG.E.U8 desc[UR14][R28.64+0x58], R7 ;  /* 0x000058071c00e986 */ /* 0x0003e2000c10110e */
[----:B--2---:R-:W-:-:S03]  /*e170*/  FMUL R3, R223, UR20 ;  /* 0x00000014df037c20 */ /* 0x004fc60008400000 */
[----:B------:R-:W2:Y:S01]  /*e180*/  LDL.LU R223, [R1+0x64] ;  /* 0x0000640001df7983 */ /* 0x000ea20000300800 */
[----:B----4-:R-:W-:Y:S01]  /*e190*/  FMUL R0, R224, UR20 ;  /* 0x00000014e0007c20 */ /* 0x010fe20008400000 */
[----:B0-----:R-:W-:Y:S02]  /*e1a0*/  F2FP.SATFINITE.E5M2.F32.PACK_AB_MERGE_C R9, RZ, R3, RZ ;  /* 0x00000003ff09723e */ /* 0x001fe400048060ff */
[----:B------:R-:W4:Y:S02]  /*e1b0*/  LDL.LU R224, [R1+0x68] ;  /* 0x0000680001e07983 */ /* 0x000f240000300800 */
        /* <DEDUP_REMOVED lines=8> */
[C---:B------:R-:W-:Y:S02]  /*e240*/  ISETP.LT.OR P2, PT, R42.reuse, 0x61, !P1 ;  /* 0x000000612a00780c */ /* 0x040fe40004f41670 */
[----:B------:R-:W-:-:S09]  /*e250*/  ISETP.LT.OR P6, PT, R42, 0x62, !P1 ;  /* 0x000000622a00780c */ /* 0x000fd20004fc1670 */
[----:B------:R0:W-:Y:S01]  /*e260*/  @!P5 STG.E.U8 desc[UR14][R28.64+0x59], R5 ;  /* 0x000059051c00d986 */ /* 0x0001e2000c10110e */
[----:B------:R-:W-:-:S03]  /*e270*/  ISETP.LT.OR P5, PT, R42, 0x62, !P3 ;  /* 0x000000622a00780c */ /* 0x000fc60005fa1670 */
[----:B------:R-:W-:Y:S01]  /*e280*/  @!P2 STG.E.U8 desc[UR14][R30.64+0x60], R13 ;  /* 0x0000600d1e00a986 */ /* 0x000fe2000c10110e */
[----:B------:R-:W-:-:S03]  /*e290*/  ISETP.LT.OR P2, PT, R42, 0x61, !P3 ;  /* 0x000000612a00780c */ /* 0x000fc60005f41670 */
[----:B------:R1:W-:Y:S01]  /*e2a0*/  @!P6 STG.E.U8 desc[UR14][R30.64+0x61], R9 ;  /* 0x000061091e00e986 */ /* 0x0003e2000c10110e */
[----:B------:R-:W-:Y:S02]  /*e2b0*/  ISETP.LT.OR P6, PT, R42, 0x69, !P1 ;  /* 0x000000692a00780c */ /* 0x000fe40004fc1670 */
[----:B------:R-:W-:Y:S02]  /*e2c0*/  F2FP.SATFINITE.E5M2.F32.PACK_AB_MERGE_C R11, RZ, R2, RZ ;  /* 0x00000002ff0b723e */ /* 0x000fe400048060ff */
[----:B0-----:R-:W-:-:S03]  /*e2d0*/  F2FP.SATFINITE.E5M2.F32.PACK_AB_MERGE_C R5, RZ, R3, RZ ;  /* 0x00000003ff05723e */ /* 0x001fc600048060ff */
[----:B------:R-:W-:Y:S01]  /*e2e0*/  @!P5 STG.E.U8 desc[UR14][R28.64+0x61], R11 ;  /* 0x0000610b1c00d986 */ /* 0x000fe2000c10110e */
[----:B------:R-:W-:-:S03]  /*e2f0*/  ISETP.LT.OR P5, PT, R42, 0x6a, !P1 ;  /* 0x0000006a2a00780c */ /* 0x000fc60004fa1670 */
[----:B------:R0:W-:Y:S01]  /*e300*/  @!P2 STG.E.U8 desc[UR14][R28.64+0x60], R7 ;  /* 0x000060071c00a986 */ /* 0x0001e2000c10110e */
[----:B------:R-:W-:-:S03]  /*e310*/  ISETP.LT.OR P2, PT, R42, 0x69, !P3 ;  /* 0x000000692a00780c */ /* 0x000fc60005f41670 */
[----:B------:R0:W-:Y:S01]  /*e320*/  @!P6 STG.E.U8 desc[UR14][R30.64+0x68], R5 ;  /* 0x000068051e00e986 */ /* 0x0001e2000c10110e */
[----:B------:R-:W-:Y:S01]  /*e330*/  ISETP.LT.OR P6, PT, R42, 0x6a, !P3 ;  /* 0x0000006a2a00780c */ /* 0x000fe20005fc1670 */
[----:B------:R-:W-:Y:S01]  /*e340*/  FMUL R2, R219, UR20 ;  /* 0x00000014db027c20 */ /* 0x000fe20008400000 */
[----:B------:R-:W-:Y:S01]  /*e350*/  FMUL R3, R218, UR20 ;  /* 0x00000014da037c20 */ /* 0x000fe20008400000 */
[----:B-1----:R-:W-:-:S03]  /*e360*/  F2FP.SATFINITE.E5M2.F32.PACK_AB_MERGE_C R9, RZ, R0, RZ ;  /* 0x00000000ff09723e */ /* 0x002fc600048060ff */
[----:B------:R-:W-:Y:S02]  /*e370*/  F2FP.SATFINITE.E5M2.F32.PACK_AB_MERGE_C R13, RZ, R2, RZ ;  /* 0x00000002ff0d723e */ /* 0x000fe400048060ff */
[----:B0-----:R-:W-:Y:S01]  /*e380*/  F2FP.SATFINITE.E5M2.F32.PACK_AB_MERGE_C R7, RZ, R3, RZ ;  /* 0x00000003ff07723e */ /* 0x001fe200048060ff */
[----:B------:R0:W-:Y:S01]  /*e390*/  @!P5 STG.E.U8 desc[UR14][R30.64+0x69], R9 ;  /* 0x000069091e00d986 */ /* 0x0001e2000c10110e */
[----:B------:R-:W-:-:S03]  /*e3a0*/  ISETP.LT.OR P5, PT, R42, 0x71, !P3 ;  /* 0x000000712a00780c */ /* 0x000fc60005fa1670 */
[----:B------:R-:W-:Y:S01]  /*e3b0*/  @!P2 STG.E.U8 desc[UR14][R28.64+0x68], R13 ;  /* 0x0000680d1c00a986 */ /* 0x000fe2000c10110e */
[----:B------:R-:W-:-:S03]  /*e3c0*/  ISETP.LT.OR P2, PT, R42, 0x71, !P1 ;  /* 0x000000712a00780c */ /* 0x000fc60004f41670 */
[----:B------:R1:W-:Y:S01]  /*e3d0*/  @!P6 STG.E.U8 desc[UR14][R28.64+0x69], R7 ;  /* 0x000069071c00e986 */ /* 0x0003e2000c10110e */
[----:B------:R-:W-:Y:S01]  /*e3e0*/  ISETP.LT.OR P6, PT, R42, 0x72, !P1 ;  /* 0x000000722a00780c */ /* 0x000fe20004fc1670 */
[----:B------:R-:W-:Y:S01]  /*e3f0*/  FMUL R0, R221, UR20 ;  /* 0x00000014dd007c20 */ /* 0x000fe20008400000 */
[----:B------:R-:W-:Y:S01]  /*e400*/  FMUL R2, R220, UR20 ;  /* 0x00000014dc027c20 */ /* 0x000fe20008400000 */
[----:B------:R-:W-:-:S03]  /*e410*/  FMUL R3, R222, UR20 ;  /* 0x00000014de037c20 */ /* 0x000fc60008400000 */
[----:B------:R-:W-:Y:S02]  /*e420*/  F2FP.SATFINITE.E5M2.F32.PACK_AB_MERGE_C R5, RZ, R0, RZ ;  /* 0x00000000ff05723e */ /* 0x000fe400048060ff */
[----:B------:R-:W-:Y:S02]  /*e430*/  F2FP.SATFINITE.E5M2.F32.PACK_AB_MERGE_C R11, RZ, R2, RZ ;  /* 0x00000002ff0b723e */ /* 0x000fe400048060ff */
[----:B0-----:R-:W-:Y:S01]  /*e440*/  F2FP.SATFINITE.E5M2.F32.PACK_AB_MERGE_C R9, RZ, R3, RZ ;  /* 0x00000003ff09723e */ /* 0x001fe200048060ff */
[----:B------:R-:W-:Y:S01]  /*e450*/  @!P2 STG.E.U8 desc[UR14][R30.64+0x70], R5 ;  /* 0x000070051e00a986 */ /* 0x000fe2000c10110e */
[----:B------:R-:W-:-:S03]  /*e460*/  ISETP.LT.OR P2, PT, R42, 0x79, !P1 ;  /* 0x000000792a00780c */ /* 0x000fc60004f41670 */
[----:B------:R0:W-:Y:S01]  /*e470*/  @!P6 STG.E.U8 desc[UR14][R30.64+0x71], R11 ;  /* 0x0000710b1e00e986 */ /* 0x0001e2000c10110e */
[C---:B------:R-:W-:Y:S02]  /*e480*/  ISETP.LT.OR P6, PT, R42.reuse, 0x72, !P3 ;  /* 0x000000722a00780c */ /* 0x040fe40005fc1670 */
[C---:B------:R-:W-:Y:S01]  /*e490*/  ISETP.LT.OR P1, PT, R42.reuse, 0x7a, !P1 ;  /* 0x0000007a2a00780c */ /* 0x040fe20004f21670 */
[----:B------:R0:W-:Y:S01]  /*e4a0*/  @!P5 STG.E.U8 desc[UR14][R28.64+0x70], R9 ;  /* 0x000070091c00d986 */ /* 0x0001e2000c10110e */
[C---:B------:R-:W-:Y:S02]  /*e4b0*/  ISETP.LT.OR P5, PT, R42.reuse, 0x79, !P3 ;  /* 0x000000792a00780c */ /* 0x040fe40005fa1670 */
[----:B------:R-:W-:Y:S01]  /*e4c0*/  ISETP.LT.OR P3, PT, R42, 0x7a, !P3 ;  /* 0x0000007a2a00780c */ /* 0x000fe20005f61670 */
[----:B--2---:R-:W-:Y:S01]  /*e4d0*/  FMUL R0, R223, UR20 ;  /* 0x00000014df007c20 */ /* 0x004fe20008400000 */
[----:B----4-:R-:W-:-:S04]  /*e4e0*/  FMUL R2, R224, UR20 ;  /* 0x00000014e0027c20 */ /* 0x010fc80008400000 */
[----:B-1----:R-:W-:Y:S01]  /*e4f0*/  F2FP.SATFINITE.E5M2.F32.PACK_AB_MERGE_C R7, RZ, R0, RZ ;  /* 0x00000000ff07723e */ /* 0x002fe200048060ff */
[----:B---3--:R-:W-:Y:S01]  /*e500*/  FMUL R3, R226, UR20 ;  /* 0x00000014e2037c20 */ /* 0x008fe20008400000 */
[----:B------:R-:W-:Y:S01]  /*e510*/  FMUL R4, R225, UR20 ;  /* 0x00000014e1047c20 */ /* 0x000fe20008400000 */
[----:B0-----:R-:W-:-:S03]  /*e520*/  F2FP.SATFINITE.E5M2.F32.PACK_AB_MERGE_C R11, RZ, R2, RZ ;  /* 0x00000002ff0b723e */ /* 0x001fc600048060ff */
[----:B------:R-:W-:Y:S01]  /*e530*/  F2FP.SATFINITE.E5M2.F32.PACK_AB_MERGE_C R3, RZ, R3, RZ ;  /* 0x00000003ff03723e */ /* 0x000fe200048060ff */
[----:B------:R-:W-:Y:S01]  /*e540*/  FMUL R5, R227, UR20 ;  /* 0x00000014e3057c20 */ /* 0x000fe20008400000 */
[----:B------:R-:W-:Y:S01]  /*e550*/  F2FP.SATFINITE.E5M2.F32.PACK_AB_MERGE_C R9, RZ, R4, RZ ;  /* 0x00000004ff09723e */ /* 0x000fe200048060ff */
[----:B------:R0:W-:Y:S03]  /*e560*/  @!P6 STG.E.U8 desc[UR14][R28.64+0x71], R7 ;  /* 0x000071071c00e986 */ /* 0x0001e6000c10110e */
[----:B------:R-:W-:Y:S01]  /*e570*/  F2FP.SATFINITE.E5M2.F32.PACK_AB_MERGE_C R5, RZ, R5, RZ ;  /* 0x00000005ff05723e */ /* 0x000fe200048060ff */
[----:B------:R0:W-:Y:S04]  /*e580*/  @!P2 STG.E.U8 desc[UR14][R30.64+0x78], R11 ;  /* 0x0000780b1e00a986 */ /* 0x0001e8000c10110e */
[----:B------:R0:W-:Y:S04]  /*e590*/  @!P1 STG.E.U8 desc[UR14][R30.64+0x79], R3 ;  /* 0x000079031e009986 */ /* 0x0001e8000c10110e */
[----:B------:R0:W-:Y:S04]  /*e5a0*/  @!P5 STG.E.U8 desc[UR14][R28.64+0x78], R9 ;  /* 0x000078091c00d986 */ /* 0x0001e8000c10110e */
[----:B------:R0:W-:Y:S02]  /*e5b0*/  @!P3 STG.E.U8 desc[UR14][R28.64+0x79], R5 ;  /* 0x000079051c00b986 */ /* 0x0001e4000c10110e */
.L_x_293:
[----:B------:R-:W-:Y:S05]  /*e5c0*/  BSYNC B0 ;  /* 0x0000000000007941 */ /* 0x000fea0003800000 */
.L_x_35:
[----:B0-----:R-:W2:Y:S04]  /*e5d0*/  LDL.LU R3, [R1+0x7c] ;  /* 0x00007c0001037983 */ /* 0x001ea80000300800 */
[----:B-----5:R-:W2:Y:S01]  /*e5e0*/  LDL.LU R2, [R1+0x80] ;  /* 0x0000800001027983 */ /* 0x020ea20000300800 */
[----:B------:R-:W-:Y:S01]  /*e5f0*/  ULDC UR6, c[0x0][0xc] ;  /* 0x0000030000067ab9 */ /* 0x000fe20000000800 */
[----:B------:R-:W-:Y:S01]  /*e600*/  ULDC UR7, c[0x0][0x10] ;  /* 0x0000040000077ab9 */ /* 0x000fe20000000800 */
[----:B------:R-:W2:Y:S01]  /*e610*/  LDC R5, c[0x0][0x14] ;  /* 0x00000500ff057b82 */ /* 0x000ea20000000800 */
[----:B------:R-:W-:Y:S01]  /*e620*/  UIMAD.WIDE.U32 UR6, UR6, UR7, URZ ;  /* 0x00000007060672a5 */ /* 0x000fe2000f8e003f */
[----:B------:R-:W-:Y:S01]  /*e630*/  PRMT R0, RZ, 0x7610, R0 ;  /* 0x00007610ff007816 */ /* 0x000fe20000000000 */
[----:B------:R-:W-:-:S04]  /*e640*/  UMOV UR22, 0xffffffff ;  /* 0xffffffff00167882 */ /* 0x000fc80000000000 */
[----:B--2---:R-:W-:-:S04]  /*e650*/  IMAD.WIDE.U32 R2, R5, UR6, R2 ;  /* 0x0000000605027c25 */ /* 0x004fc8000f8e0002 */
[----:B------:R-:W-:Y:S01]  /*e660*/  IMAD R5, R5, UR7, RZ ;  /* 0x0000000705057c24 */ /* 0x000fe2000f8e02ff */
[----:B------:R-:W-:Y:S01]  /*e670*/  ULDC.64 UR6, c[0x0][0x650] ;  /* 0x0001940000067ab9 */ /* 0x000fe20000000a00 */
[----:B------:R-:W-:Y:S01]  /*e680*/  IMAD.MOV.U32 R19, RZ, RZ, R2 ;  /* 0x000000ffff137224 */ /* 0x000fe200078e0002 */
[----:B------:R-:W-:Y:S01]  /*e690*/  ISETP.GE.U32.AND P1, PT, R2, UR6, PT ;  /* 0x0000000602007c0c */ /* 0x000fe2000bf26070 */
[----:B------:R-:W-:Y:S02]  /*e6a0*/  IMAD.IADD R22, R3, 0x1, R5 ;  /* 0x0000000103167824 */ /* 0x000fe400078e0205 */
[----:B------:R-:W-:-:S03]  /*e6b0*/  IMAD.MOV.U32 R2, RZ, RZ, -0x1 ;  /* 0xffffffffff027424 */ /* 0x000fc600078e00ff */
[----:B------:R0:W-:Y:S01]  /*e6c0*/  STL [R1+0x7c], R22 ;  /* 0x00007c1601007387 */ /* 0x0001e20000100800 */
[----:B------:R-:W-:-:S03]  /*e6d0*/  ISETP.GE.U32.AND.EX P1, PT, R22, UR7, PT, P1 ;  /* 0x0000000716007c0c */ /* 0x000fc6000bf26110 */
[----:B------:R0:W-:Y:S04]  /*e6e0*/  STL [R1+0x80], R19 ;  /* 0x0000801301007387 */ /* 0x0001e80000100800 */
[----:B------:R0:W-:Y:S06]  /*e6f0*/  STL [R1+0x84], R2 ;  /* 0x0000840201007387 */ /* 0x0001ec0000100800 */
[----:B------:R-:W-:Y:S05]  /*e700*/  @P1 BRA `(.L_x_294) ;  /* 0x00000004006c1947 */ /* 0x000fea0003800000 */
[----:B------:R-:W2:Y:S01]  /*e710*/  S2R R14, SR_CTAID.X ;  /* 0x00000000000e7919 */ /* 0x000ea20000002500 */
[----:B------:R-:W5:Y:S01]  /*e720*/  LDC.64 R8, c[0x0][0x628] ;  /* 0x00018a00ff087b82 */ /* 0x000f620000000a00 */
[----:B------:R-:W-:Y:S01]  /*e730*/  ULDC UR6, c[0x0][0x150] ;  /* 0x0000540000067ab9 */ /* 0x000fe20000000800 */
[----:B------:R-:W-:Y:S01]  /*e740*/  IMAD.MOV.U32 R6, RZ, RZ, R19 ;  /* 0x000000ffff067224 */ /* 0x000fe200078e0013 */
[----:B------:R-:W0:Y:S01]  /*e750*/  S2R R16, SR_CTAID.Y ;  /* 0x0000000000107919 */ /* 0x000e220000002600 */
[----:B------:R-:W-:-:S04]  /*e760*/  IMAD.MOV.U32 R7, RZ, RZ, R22 ;  /* 0x000000ffff077224 */ /* 0x000fc800078e0016 */
[----:B------:R-:W0:Y:S08]  /*e770*/  LDC R17, c[0x0][0x144] ;  /* 0x00005100ff117b82 */ /* 0x000e300000000800 */
[----:B------:R-:W0:Y:S08]  /*e780*/  LDC R10, c[0x0][0x630] ;  /* 0x00018c00ff0a7b82 */ /* 0x000e300000000800 */
[----:B------:R-:W0:Y:S01]  /*e790*/  LDC.64 R12, c[0x0][0x620] ;  /* 0x00018800ff0c7b82 */ /* 0x000e220000000a00 */
[----:B-----5:R-:W-:-:S04]  /*e7a0*/  ISETP.NE.U32.AND P1, PT, R8, RZ, PT ;  /* 0x000000ff0800720c */ /* 0x020fc80003f25070 */
[----:B------:R-:W-:Y:S02]  /*e7b0*/  ISETP.NE.AND.EX P1, PT, R9, RZ, PT, P1 ;  /* 0x000000ff0900720c */ /* 0x000fe40003f25310 */
[----:B--2---:R-:W-:-:S05]  /*e7c0*/  I2FP.F32.U32 R0, R14 ;  /* 0x0000000e00007245 */ /* 0x004fca0000201000 */
[----:B------:R-:W-:-:S04]  /*e7d0*/  FMUL R0, R0, UR6 ;  /* 0x0000000600007c20 */ /* 0x000fc80008400000 */
[----:B------:R2:W0:Y:S02]  /*e7e0*/  F2I.U32.TRUNC.NTZ R15, R0 ;  /* 0x00000000000f7305 */ /* 0x000424000020f000 */
[----:B------:R-:W-:Y:S05]  /*e7f0*/  @!P1 BRA `(.L_x_295) ;  /* 0x0000000000289947 */ /* 0x000fea0003800000 */
[----:B--2---:R-:W2:Y:S02]  /*e800*/  LDC R0, c[0x0][0x634] ;  /* 0x00018d00ff007b82 */ /* 0x004ea40000000800 */
[----:B--2---:R-:W-:-:S05]  /*e810*/  IADD3 R7, P1, R19, R0, RZ ;  /* 0x0000000013077210 */ /* 0x004fca0007f3e0ff */
[----:B------:R-:W-:-:S04]  /*e820*/  IMAD.X R11, RZ, RZ, R22, P1 ;  /* 0x000000ffff0b7224 */ /* 0x000fc800008e0616 */
[----:B0-----:R-:W-:-:S04]  /*e830*/  IMAD.WIDE.U32 R2, R11, R8, RZ ;  /* 0x000000080b027225 */ /* 0x001fc800078e00ff */
[----:B------:R-:W-:-:S04]  /*e840*/  IMAD.WIDE.U32 R4, P1, R7, R9, R2 ;  /* 0x0000000907047225 */ /* 0x000fc80007820002 */
[----:B------:R-:W-:-:S04]  /*e850*/  IMAD.WIDE.U32 R2, R7, R8, RZ ;  /* 0x0000000807027225 */ /* 0x000fc800078e00ff */
[----:B------:R-:W-:Y:S01]  /*e860*/  IMAD.X R7, RZ, RZ, RZ, P1 ;  /* 0x000000ffff077224 */ /* 0x000fe200008e06ff */
[----:B------:R-:W-:Y:S01]  /*e870*/  IADD3 RZ, P1, R3, R4, RZ ;  /* 0x0000000403ff7210 */ /* 0x000fe20007f3e0ff */
[----:B------:R-:W-:-:S04]  /*e880*/  IMAD.MOV.U32 R6, RZ, RZ, R5 ;  /* 0x000000ffff067224 */ /* 0x000fc800078e0005 */
[----:B------:R-:W-:-:S08]  /*e890*/  IMAD.WIDE.U32.X R6, R11, R9, R6, P1 ;  /* 0x000000090b067225 */ /* 0x000fd000008e0406 */
.L_x_295:
[-CC-:B01----:R-:W-:Y:S01]  /*e8a0*/  SHF.R.U64 R24, R6, R10.reuse, R7.reuse ;  /* 0x0000000a06187219 */ /* 0x183fe20000001207 */
[----:B------:R-:W0:Y:S01]  /*e8b0*/  LDC.64 R20, c[0x0][0x640] ;  /* 0x00019000ff147b82 */ /* 0x000e220000000a00 */
[----:B--2---:R-:W-:Y:S01]  /*e8c0*/  SHF.R.U32.HI R0, RZ, R10, R7 ;  /* 0x0000000aff007219 */ /* 0x004fe20000011607 */
[----:B------:R-:W-:Y:S01]  /*e8d0*/  IMAD.MOV.U32 R2, RZ, RZ, R19 ;  /* 0x000000ffff027224 */ /* 0x000fe200078e0013 */
[----:B------:R-:W-:Y:S01]  /*e8e0*/  IADD3 R5, P1, RZ, -R24, RZ ;  /* 0x80000018ff057210 */ /* 0x000fe20007f3e0ff */
[----:B------:R-:W-:Y:S01]  /*e8f0*/  IMAD.MOV R15, RZ, RZ, -R15 ;  /* 0x000000ffff0f7224 */ /* 0x000fe200078e0a0f */
[----:B------:R-:W-:Y:S01]  /*e900*/  ULDC UR6, c[0x0][0x154] ;  /* 0x0000550000067ab9 */ /* 0x000fe20000000800 */
[----:B------:R-:W-:Y:S02]  /*e910*/  IMAD.MOV.U32 R7, RZ, RZ, 0x1 ;  /* 0x00000001ff077424 */ /* 0x000fe400078e00ff */
[----:B------:R-:W1:Y:S01]  /*e920*/  LDC R4, c[0x0][0x618] ;  /* 0x00018600ff047b82 */ /* 0x000e620000000800 */
[----:B------:R-:W-:-:S02]  /*e930*/  IMAD.X R3, RZ, RZ, ~R0, P1 ;  /* 0x000000ffff037224 */ /* 0x000fc400008e0e00 */
[----:B------:R-:W-:Y:S02]  /*e940*/  IMAD R15, R17, R15, R14 ;  /* 0x0000000f110f7224 */ /* 0x000fe400078e020e */
[-C--:B------:R-:W-:Y:S02]  /*e950*/  IMAD R0, R3, R12.reuse, RZ ;  /* 0x0000000c03007224 */ /* 0x080fe400078e02ff */
[----:B------:R-:W-:Y:S01]  /*e960*/  IMAD.MOV.U32 R3, RZ, RZ, R22 ;  /* 0x000000ffff037224 */ /* 0x000fe200078e0016 */
[----:B------:R-:W2:Y:S01]  /*e970*/  LDC R6, c[0x0][0x608] ;  /* 0x00018200ff067b82 */ /* 0x000ea20000000800 */
[----:B------:R-:W-:-:S04]  /*e980*/  IMAD.WIDE.U32 R2, R5, R12, R2 ;  /* 0x0000000c05027225 */ /* 0x000fc800078e0002 */
[----:B------:R-:W-:-:S03]  /*e990*/  IMAD R5, R5, R13, R0 ;  /* 0x0000000d05057224 */ /* 0x000fc600078e0200 */
[----:B------:R-:W5:Y:S01]  /*e9a0*/  LDC R18, c[0x0][0x658] ;  /* 0x00019600ff127b82 */ /* 0x000f620000000800 */
[----:B------:R-:W-:Y:S01]  /*e9b0*/  I2FP.F32.U32 R0, R16 ;  /* 0x0000001000007245 */ /* 0x000fe20000201000 */
[----:B------:R-:W-:Y:S01]  /*e9c0*/  IMAD.IADD R3, R3, 0x1, R5 ;  /* 0x0000000103037824 */ /* 0x000fe200078e0205 */
[----:B0-----:R-:W-:Y:S01]  /*e9d0*/  ISETP.NE.U32.AND P1, PT, R20, RZ, PT ;  /* 0x000000ff1400720c */ /* 0x001fe20003f25070 */
[----:B------:R-:W-:Y:S02]  /*e9e0*/  IMAD.MOV.U32 R5, RZ, RZ, -0x1 ;  /* 0xffffffffff057424 */ /* 0x000fe400078e00ff */
[----:B------:R-:W-:Y:S02]  /*e9f0*/  FMUL R0, R0, UR6 ;  /* 0x0000000600007c20 */ /* 0x000fe40008400000 */
[----:B------:R-:W0:Y:S01]  /*ea00*/  LDC R13, c[0x0][0x148] ;  /* 0x00005200ff0d7b82 */ /* 0x000e220000000800 */
[----:B-1----:R-:W-:Y:S01]  /*ea10*/  SHF.R.U64 R10, R2, R4, R3 ;  /* 0x00000004020a7219 */ /* 0x002fe20000001203 */
[----:B------:R1:W0:Y:S01]  /*ea20*/  F2I.U32.TRUNC.NTZ R12, R0 ;  /* 0x00000000000c7305 */ /* 0x000222000020f000 */
[----:B------:R-:W-:-:S02]  /*ea30*/  ISETP.NE.AND.EX P1, PT, R21, RZ, PT, P1 ;  /* 0x000000ff1500720c */ /* 0x000fc40003f25310 */
[----:B------:R-:W-:-:S03]  /*ea40*/  SHF.R.U32.HI R3, RZ, R4, R3 ;  /* 0x00000004ff037219 */ /* 0x000fc60000011603 */
[----:B------:R-:W0:Y:S01]  /*ea50*/  LDC R14, c[0x0][0x600] ;  /* 0x00018000ff0e7b82 */ /* 0x000e220000000800 */
[-CC-:B--2---:R-:W-:Y:S02]  /*ea60*/  SHF.R.U64 R8, R10, R6.reuse, R3.reuse ;  /* 0x000000060a087219 */ /* 0x184fe40000001203 */
[----:B------:R-:W-:-:S05]  /*ea70*/  SHF.R.U32.HI R3, RZ, R6, R3 ;  /* 0x00000006ff037219 */ /* 0x000fca0000011603 */
[----:B------:R-:W2:Y:S01]  /*ea80*/  LDC R19, c[0x0][0x648] ;  /* 0x00019200ff137b82 */ /* 0x000ea20000000800 */
[-CC-:B-----5:R-:W-:Y:S02]  /*ea90*/  SHF.R.U64 R11, R8, R18.reuse, R3.reuse ;  /* 0x00000012080b7219 */ /* 0x1a0fe40000001203 */
[-C--:B------:R-:W-:Y:S02]  /*eaa0*/  SHF.L.U32 R5, R5, R18.reuse, RZ ;  /* 0x0000001205057219 */ /* 0x080fe400000006ff */
[-C--:B------:R-:W-:Y:S01]  /*eab0*/  SHF.R.U32.HI R3, RZ, R18.reuse, R3 ;  /* 0x00000012ff037219 */ /* 0x080fe20000011603 */
[----:B------:R-:W-:Y:S01]  /*eac0*/  IMAD.MOV.U32 R2, RZ, RZ, R11 ;  /* 0x000000ffff027224 */ /* 0x000fe200078e000b */
[----:B------:R-:W-:Y:S01]  /*ead0*/  SHF.L.U32 R40, R7, R18, RZ ;  /* 0x0000001207287219 */ /* 0x000fe200000006ff */
[----:B------:R-:W0:Y:S01]  /*eae0*/  LDC R22, c[0x0][0x638] ;  /* 0x00018e00ff167b82 */ /* 0x000e220000000800 */
[----:B------:R-:W-:-:S07]  /*eaf0*/  LOP3.LUT R17, RZ, R5, RZ, 0x33, !PT ;  /* 0x00000005ff117212 */ /* 0x000fce00078e33ff */
[----:B------:R-:W0:Y:S01]  /*eb00*/  LDC R23, c[0x0][0x610] ;  /* 0x00018400ff177b82 */ /* 0x000e220000000800 */
[----:B-1----:R-:W-:Y:S05]  /*eb10*/  @!P1 BRA `(.L_x_296) ;  /* 0x0000000000289947 */ /* 0x002fea0003800000 */
[----:B------:R-:W1:Y:S02]  /*eb20*/  LDC R0, c[0x0][0x64c] ;  /* 0x00019300ff007b82 */ /* 0x000e640000000800 */
[----:B-1----:R-:W-:-:S05]  /*eb30*/  IADD3 R7, P1, R11, R0, RZ ;  /* 0x000000000b077210 */ /* 0x002fca0007f3e0ff */
        /* <DEDUP_REMOVED lines=8> */
.L_x_296:
[----:B--2---:R-:W-:Y:S01]  /*ebc0*/  SHF.R.U64 R0, R2, R19, R3 ;  /* 0x0000001302007219 */ /* 0x004fe20000001203 */
[----:B0-----:R-:W-:Y:S01]  /*ebd0*/  VIADD R3, R14, 0xffffffff ;  /* 0xffffffff0e037836 */ /* 0x001fe20000000000 */
[----:B------:R-:W-:Y:S01]  /*ebe0*/  LOP3.LUT R5, R8, R17, RZ, 0xc0, !PT ;  /* 0x0000001108057212 */ /* 0x000fe200078ec0ff */
[----:B------:R-:W-:Y:S01]  /*ebf0*/  IMAD.MOV R12, RZ, RZ, -R12 ;  /* 0x000000ffff0c7224 */ /* 0x000fe200078e0a0c */
[----:B------:R-:W-:Y:S01]  /*ec00*/  R2UR UR22, R24 ;  /* 0x00000000181672ca */ /* 0x000fe200000e0000 */
[----:B------:R-:W-:Y:S01]  /*ec10*/  IMAD.MOV R2, RZ, RZ, -R0 ;  /* 0x000000ffff027224 */ /* 0x000fe200078e0a00 */
[----:B------:R-:W-:Y:S01]  /*ec20*/  LOP3.LUT R3, R10, R3, RZ, 0xc0, !PT ;  /* 0x000000030a037212 */ /* 0x000fe200078ec0ff */
[----:B------:R-:W-:Y:S02]  /*ec30*/  IMAD R40, R40, R0, R5 ;  /* 0x0000000028287224 */ /* 0x000fe400078e0205 */
[----:B------:R-:W-:Y:S02]  /*ec40*/  @P4 IMAD R15, R13, R12, R16 ;  /* 0x0000000c0d0f4224 */ /* 0x000fe400078e0210 */
[----:B------:R-:W-:-:S02]  /*ec50*/  IMAD R0, R2, R22, R11 ;  /* 0x0000001602007224 */ /* 0x000fc400078e020b */
[----:B------:R-:W-:Y:S02]  /*ec60*/  IMAD R40, R40, R23, R15 ;  /* 0x0000001728287224 */ /* 0x000fe400078e020f */
[----:B------:R-:W-:Y:S02]  /*ec70*/  IMAD R3, R0, R14, R3 ;  /* 0x0000000e00037224 */ /* 0x000fe400078e0203 */
[----:B------:R-:W-:-:S03]  /*ec80*/  IMAD.MOV.U32 R0, RZ, RZ, 0x1 ;  /* 0x00000001ff007424 */ /* 0x000fc600078e00ff */
[----:B------:R-:W-:Y:S02]  /*ec90*/  SEL R2, R3, R40, !P4 ;  /* 0x0000002803027207 */ /* 0x000fe40006000000 */
[----:B------:R-:W-:-:S03]  /*eca0*/  SEL R40, R40, R3, !P4 ;  /* 0x0000000328287207 */ /* 0x000fc60006000000 */
[----:B------:R2:W-:Y:S04]  /*ecb0*/  STL [R1+0x84], R2 ;  /* 0x0000840201007387 */ /* 0x0005e80000100800 */
.L_x_294:
[----:B------:R-:W-:Y:S01]  /*ecc0*/  UIADD3 UR5, UR9, UR5, URZ ;  /* 0x0000000509057290 */ /* 0x000fe2000fffe03f */
[----:B------:R0:W-:Y:S01]  /*ecd0*/  STL [R1+0x88], R40 ;  /* 0x0000882801007387 */ /* 0x0001e20000100800 */
[----:B------:R-:W-:Y:S02]  /*ece0*/  LOP3.LUT P1, RZ, R0, 0xff, RZ, 0xc0, !PT ;  /* 0x000000ff00ff7812 */ /* 0x000fe4000782c0ff */
[----:B------:R-:W-:Y:S02]  /*ecf0*/  USHF.R.U32.HI UR6, URZ, 0x2, UR5 ;  /* 0x000000023f067899 */ /* 0x000fe40008011605 */
[----:B------:R-:W-:Y:S02]  /*ed00*/  UISETP.GT.U32.AND UP1, UPT, UR5, 0x3, UPT ;  /* 0x000000030500788c */ /* 0x000fe4000bf24070 */
[----:B------:R-:W-:Y:S02]  /*ed10*/  ULOP3.LUT UR6, UR6, 0x1, URZ, 0xc0, !UPT ;  /* 0x0000000106067892 */ /* 0x000fe4000f8ec03f */
[----:B------:R-:W-:-:S02]  /*ed20*/  UISETP.LT.U32.AND UP1, UPT, UR9, 0x4, UP1 ;  /* 0x000000040900788c */ /* 0x000fc40008f21070 */
[----:B------:R-:W-:Y:S02]  /*ed30*/  UISETP.NE.U32.AND UP0, UPT, UR6, 0x1, UPT ;  /* 0x000000010600788c */ /* 0x000fe4000bf05070 */
[----:B------:R-:W-:Y:S02]  /*ed40*/  USEL UR7, URZ, 0x1, !UP1 ;  /* 0x000000013f077887 */ /* 0x000fe4000c800000 */
[----:B------:R-:W-:Y:S02]  /*ed50*/  UISETP.GT.U32.AND UP0, UPT, UR9, 0x3, !UP0 ;  /* 0x000000030900788c */ /* 0x000fe4000c704070 */
[----:B------:R-:W-:Y:S02]  /*ed60*/  ULOP3.LUT UR5, UR5, 0x3, URZ, 0xc0, !UPT ;  /* 0x0000000305057892 */ /* 0x000fe4000f8ec03f */
[----:B------:R-:W-:-:S04]  /*ed70*/  USEL UR6, URZ, 0x1, !UP0 ;  /* 0x000000013f067887 */ /* 0x000fc8000c000000 */
[----:B------:R-:W-:Y:S01]  /*ed80*/  ULOP3.LUT UR4, UR6, UR4, UR7, 0x96, !UPT ;  /* 0x0000000406047292 */ /* 0x000fe2000f8e9607 */
[----:B0-----:R-:W-:Y:S11]  /*ed90*/  @P1 BRA `(.L_x_297) ;  /* 0xffffff2400301947 */ /* 0x001ff6000383ffff */
[----:B------:R-:W-:Y:S05]  /*eda0*/  EXIT ;  /* 0x000000000000794d */ /* 0x000fea0003800000 */
.L_x_7:
[----:B------:R-:W2:Y:S01]  /*edb0*/  LDL R22, [R1+0x80] ;  /* 0x0000800001167983 */ /* 0x000ea20000100800 */
[----:B0-----:R-:W-:-:S03]  /*edc0*/  ULDC.64 UR4, c[0x0][0x650] ;  /* 0x0001940000047ab9 */ /* 0x001fc60000000a00 */
[----:B-1----:R-:W3:Y:S01]  /*edd0*/  LDL R23, [R1+0x7c] ;  /* 0x00007c0001177983 */ /* 0x002ee20000100800 */
[----:B------:R-:W-:Y:S01]  /*ede0*/  PRMT R4, RZ, 0x7610, R4 ;  /* 0x00007610ff047816 */ /* 0x000fe20000000004 */
[----:B------:R-:W-:Y:S02]  /*edf0*/  IMAD.MOV.U32 R5, RZ, RZ, -0x1 ;  /* 0xffffffffff057424 */ /* 0x000fe400078e00ff */
[----:B------:R-:W-:Y:S02]  /*ee00*/  IMAD.MOV.U32 R7, RZ, RZ, -0x1 ;  /* 0xffffffffff077424 */ /* 0x000fe400078e00ff */
[----:B------:R-:W-:Y:S01]  /*ee10*/  IMAD.MOV.U32 R6, RZ, RZ, -0x1 ;  /* 0xffffffffff067424 */ /* 0x000fe200078e00ff */
[----:B--2---:R-:W-:-:S04]  /*ee20*/  ISETP.GE.U32.AND P0, PT, R22, UR4, PT ;  /* 0x0000000416007c0c */ /* 0x004fc8000bf06070 */
[----:B---3--:R-:W-:-:S13]  /*ee30*/  ISETP.GE.U32.AND.EX P0, PT, R23, UR5, PT, P0 ;  /* 0x0000000517007c0c */ /* 0x008fda000bf06100 */
[----:B------:R-:W-:Y:S05]  /*ee40*/  @P0 BRA `(.L_x_298) ;  /* 0x00000004002c0947 */ /* 0x000fea0003800000 */
[----:B------:R-:W0:Y:S01]  /*ee50*/  LDC.64 R14, c[0x0][0x628] ;  /* 0x00018a00ff0e7b82 */ /* 0x000e220000000a00 */
[----:B------:R-:W-:Y:S02]  /*ee60*/  IMAD.MOV.U32 R8, RZ, RZ, R22 ;  /* 0x000000ffff087224 */ /* 0x000fe400078e0016 */
[----:B------:R-:W-:-:S05]  /*ee70*/  IMAD.MOV.U32 R9, RZ, RZ, R23 ;  /* 0x000000ffff097224 */ /* 0x000fca00078e0017 */
[----:B------:R-:W1:Y:S08]  /*ee80*/  LDC R10, c[0x0][0x630] ;  /* 0x00018c00ff0a7b82 */ /* 0x000e700000000800 */
[----:B------:R-:W2:Y:S01]  /*ee90*/  LDC.64 R16, c[0x0][0x620] ;  /* 0x00018800ff107b82 */ /* 0x000ea20000000a00 */
[----:B0-----:R-:W-:-:S04]  /*eea0*/  ISETP.NE.U32.AND P0, PT, R14, RZ, PT ;  /* 0x000000ff0e00720c */ /* 0x001fc80003f05070 */
[----:B------:R-:W-:-:S13]  /*eeb0*/  ISETP.NE.AND.EX P0, PT, R15, RZ, PT, P0 ;  /* 0x000000ff0f00720c */ /* 0x000fda0003f05300 */
[----:B-12---:R-:W-:Y:S05]  /*eec0*/  @!P0 BRA `(.L_x_299) ;  /* 0x0000000000288947 */ /* 0x006fea0003800000 */
        /* <DEDUP_REMOVED lines=10> */
.L_x_299:
[----:B------:R-:W0:Y:S01]  /*ef70*/  LDC.64 R20, c[0x0][0x640] ;  /* 0x00019000ff147b82 */ /* 0x000e220000000a00 */
[-CC-:B------:R-:W-:Y:S02]  /*ef80*/  SHF.R.U64 R14, R8, R10.reuse, R9.reuse ;  /* 0x0000000a080e7219 */ /* 0x180fe40000001209 */
[----:B------:R-:W-:Y:S02]  /*ef90*/  SHF.R.U32.HI R4, RZ, R10, R9 ;  /* 0x0000000aff047219 */ /* 0x000fe40000011609 */
[----:B------:R-:W-:-:S03]  /*efa0*/  IADD3 R7, P0, RZ, -R14, RZ ;  /* 0x8000000eff077210 */ /* 0x000fc60007f1e0ff */
[----:B------:R-:W1:Y:S02]  /*efb0*/  LDC R8, c[0x0][0x618] ;  /* 0x00018600ff087b82 */ /* 0x000e640000000800 */
[----:B------:R-:W-:Y:S02]  /*efc0*/  IMAD.X R5, RZ, RZ, ~R4, P0 ;  /* 0x000000ffff057224 */ /* 0x000fe400000e0e04 */
[----:B------:R-:W-:Y:S02]  /*efd0*/  IMAD.MOV.U32 R4, RZ, RZ, R22 ;  /* 0x000000ffff047224 */ /* 0x000fe400078e0016 */
[-C--:B------:R-:W-:Y:S02]  /*efe0*/  IMAD R6, R5, R16.reuse, RZ ;  /* 0x0000001005067224 */ /* 0x080fe400078e02ff */
[----:B------:R-:W2:Y:S01]  /*eff0*/  LDC R18, c[0x0][0x608] ;  /* 0x00018200ff127b82 */ /* 0x000ea20000000800 */
[----:B------:R-:W-:Y:S02]  /*f000*/  IMAD.MOV.U32 R5, RZ, RZ, R23 ;  /* 0x000000ffff057224 */ /* 0x000fe400078e0017 */
[----:B------:R-:W-:-:S05]  /*f010*/  IMAD.WIDE.U32 R4, R7, R16, R4 ;  /* 0x0000001007047225 */ /* 0x000fca00078e0004 */
[----:B------:R-:W3:Y:S01]  /*f020*/  LDC R19, c[0x0][0x658] ;  /* 0x00019600ff137b82 */ /* 0x000ee20000000800 */
[----:B------:R-:W-:Y:S01]  /*f030*/  IMAD R7, R7, R17, R6 ;  /* 0x0000001107077224 */ /* 0x000fe200078e0206 */
[----:B0-----:R-:W-:Y:S01]  /*f040*/  ISETP.NE.U32.AND P0, PT, R20, RZ, PT ;  /* 0x000000ff1400720c */ /* 0x001fe20003f05070 */
[----:B------:R-:W-:Y:S02]  /*f050*/  IMAD.MOV.U32 R6, RZ, RZ, -0x1 ;  /* 0xffffffffff067424 */ /* 0x000fe400078e00ff */
[----:B------:R-:W-:Y:S01]  /*f060*/  IMAD.IADD R5, R5, 0x1, R7 ;  /* 0x0000000105057824 */ /* 0x000fe200078e0207 */
[----:B------:R-:W-:Y:S02]  /*f070*/  ISETP.NE.AND.EX P0, PT, R21, RZ, PT, P0 ;  /* 0x000000ff1500720c */ /* 0x000fe40003f05300 */
[----:B------:R-:W0:Y:S02]  /*f080*/  LDC R17, c[0x0][0x600] ;  /* 0x00018000ff117b82 */ /* 0x000e240000000800 */
[----:B-1----:R-:W-:-:S02]  /*f090*/  SHF.R.U64 R10, R4, R8, R5 ;  /* 0x00000008040a7219 */ /* 0x002fc40000001205 */
[----:B------:R-:W-:-:S04]  /*f0a0*/  SHF.R.U32.HI R5, RZ, R8, R5 ;  /* 0x00000008ff057219 */ /* 0x000fc80000011605 */
[----:B------:R-:W1:Y:S01]  /*f0b0*/  LDC R22, c[0x0][0x648] ;  /* 0x00019200ff167b82 */ /* 0x000e620000000800 */
[-CC-:B--2---:R-:W-:Y:S02]  /*f0c0*/  SHF.R.U64 R15, R10, R18.reuse, R5.reuse ;  /* 0x000000120a0f7219 */ /* 0x184fe40000001205 */
[----:B------:R-:W-:Y:S01]  /*f0d0*/  SHF.R.U32.HI R4, RZ, R18, R5 ;  /* 0x00000012ff047219 */ /* 0x000fe20000011605 */
[----:B------:R-:W-:-:S04]  /*f0e0*/  IMAD.MOV.U32 R18, RZ, RZ, 0x1 ;  /* 0x00000001ff127424 */ /* 0x000fc800078e00ff */
[----:B------:R-:W2:Y:S01]  /*f0f0*/  LDC R23, c[0x0][0x638] ;  /* 0x00018e00ff177b82 */ /* 0x000ea20000000800 */
[-CC-:B---3--:R-:W-:Y:S02]  /*f100*/  SHF.R.U64 R16, R15, R19.reuse, R4.reuse ;  /* 0x000000130f107219 */ /* 0x188fe40000001204 */
[-C--:B------:R-:W-:Y:S02]  /*f110*/  SHF.L.U32 R6, R6, R19.reuse, RZ ;  /* 0x0000001306067219 */ /* 0x080fe400000006ff */
[----:B------:R-:W-:Y:S01]  /*f120*/  SHF.R.U32.HI R5, RZ, R19, R4 ;  /* 0x00000013ff057219 */ /* 0x000fe20000011604 */
[----:B------:R-:W-:Y:S01]  /*f130*/  IMAD.MOV.U32 R4, RZ, RZ, R16 ;  /* 0x000000ffff047224 */ /* 0x000fe200078e0010 */
[----:B------:R-:W-:Y:S01]  /*f140*/  LOP3.LUT R24, RZ, R6, RZ, 0x33, !PT ;  /* 0x00000006ff187212 */ /* 0x000fe200078e33ff */
[----:B------:R-:W3:Y:S01]  /*f150*/  LDC R25, c[0x0][0x610] ;  /* 0x00018400ff197b82 */ /* 0x000ee20000000800 */
[----:B------:R-:W-:Y:S05]  /*f160*/  @!P0 BRA `(.L_x_300) ;  /* 0x0000000000288947 */ /* 0x000fea0003800000 */
        /* <DEDUP_REMOVED lines=10> */
.L_x_300:
[----:B-1----:R-:W-:Y:S01]  /*f210*/  SHF.R.U64 R4, R4, R22, R5 ;  /* 0x0000001604047219 */ /* 0x002fe20000001205 */
[----:B0-----:R-:W-:Y:S01]  /*f220*/  VIADD R7, R17, 0xffffffff ;  /* 0xffffffff11077836 */ /* 0x001fe20000000000 */
[----:B------:R-:W-:Y:S01]  /*f230*/  SHF.L.U32 R18, R18, R19, RZ ;  /* 0x0000001312127219 */ /* 0x000fe200000006ff */
[----:B------:R-:W-:Y:S01]  /*f240*/  @P4 IMAD R0, R11, R12, R2 ;  /* 0x0000000c0b004224 */ /* 0x000fe200078e0202 */
[----:B------:R-:W-:Y:S01]  /*f250*/  LOP3.LUT R3, R15, R24, RZ, 0xc0, !PT ;  /* 0x000000180f037212 */ /* 0x000fe200078ec0ff */
[----:B------:R-:W-:Y:S01]  /*f260*/  IMAD.MOV R5, RZ, RZ, -R4 ;  /* 0x000000ffff057224 */ /* 0x000fe200078e0a04 */
[----:B------:R-:W-:Y:S01]  /*f270*/  LOP3.LUT R7, R10, R7, RZ, 0xc0, !PT ;  /* 0x000000070a077212 */ /* 0x000fe200078ec0ff */
[----:B------:R-:W-:Y:S02]  /*f280*/  IMAD.MOV.U32 R6, RZ, RZ, R14 ;  /* 0x000000ffff067224 */ /* 0x000fe400078e000e */
[----:B------:R-:W-:Y:S02]  /*f290*/  IMAD R3, R18, R4, R3 ;  /* 0x0000000412037224 */ /* 0x000fe400078e0203 */
[----:B--2---:R-:W-:-:S02]  /*f2a0*/  IMAD R2, R5, R23, R16 ;  /* 0x0000001705027224 */ /* 0x004fc400078e0210 */
[----:B---3--:R-:W-:Y:S02]  /*f2b0*/  IMAD R0, R3, R25, R0 ;  /* 0x0000001903007224 */ /* 0x008fe400078e0200 */
[----:B------:R-:W-:Y:S02]  /*f2c0*/  IMAD R5, R2, R17, R7 ;  /* 0x0000001102057224 */ /* 0x000fe400078e0207 */
[----:B------:R-:W-:-:S03]  /*f2d0*/  IMAD.MOV.U32 R4, RZ, RZ, 0x1 ;  /* 0x00000001ff047424 */ /* 0x000fc600078e00ff */
[----:B------:R-:W-:Y:S02]  /*f2e0*/  SEL R7, R5, R0, !P4 ;  /* 0x0000000005077207 */ /* 0x000fe40006000000 */
[----:B------:R-:W-:-:S07]  /*f2f0*/  SEL R5, R0, R5, !P4 ;  /* 0x0000000500057207 */ /* 0x000fce0006000000 */
.L_x_298:
[----:B------:R-:W-:-:S08]  /*f300*/  NOP ;  /* 0x0000000000007918 */ /* 0x000fd00000000000 */
[----:B------:R-:W0:-:S00]  /*f310*/  USETMAXREG.DEALLOC.CTAPOOL 0x28 ;  /* 0x00000028000079c8 */ /* 0x000e0000080e0500 */
[----:B------:R-:W-:-:S13]  /*f320*/  ISETP.NE.AND P0, PT, RZ, UR8, PT ;  /* 0x00000008ff007c0c */ /* 0x000fda000bf05270 */
[----:B------:R-:W-:Y:S05]  /*f330*/  @P0 EXIT ;  /* 0x000000000000094d */ /* 0x000fea0003800000 */
[----:B0-----:R-:W-:Y:S01]  /*f340*/  LOP3.LUT P0, RZ, R4, 0xff, RZ, 0xc0, !PT ;  /* 0x000000ff04ff7812 */ /* 0x001fe2000780c0ff */
[----:B------:R-:W-:Y:S02]  /*f350*/  IMAD.MOV.U32 R11, RZ, RZ, 0x1 ;  /* 0x00000001ff0b7424 */ /* 0x000fe400078e00ff */
[----:B------:R-:W-:-:S10]  /*f360*/  IMAD.MOV.U32 R10, RZ, RZ, RZ ;  /* 0x000000ffff0a7224 */ /* 0x000fd400078e00ff */
[----:B------:R-:W-:Y:S05]  /*f370*/  @!P0 BRA `(.L_x_301) ;  /* 0x0000000c00608947 */ /* 0x000fea0003800000 */
[----:B------:R-:W0:Y:S01]  /*f380*/  S2UR UR12, SR_CgaCtaId ;  /* 0x00000000000c79c3 */ /* 0x000e220000008800 */
[----:B------:R-:W-:Y:S01]  /*f390*/  ULDC UR4, c[0x0][0x28c] ;  /* 0x0000a30000047ab9 */ /* 0x000fe20000000800 */
[----:B------:R-:W-:Y:S01]  /*f3a0*/  ULDC UR6, c[0x0][0x658] ;  /* 0x0001960000067ab9 */ /* 0x000fe20000000800 */
[----:B------:R-:W-:Y:S01]  /*f3b0*/  UIADD3 UR10, UR4, 0x3f, URZ ;  /* 0x0000003f040a7890 */ /* 0x000fe2000fffe03f */
[----:B------:R-:W-:Y:S01]  /*f3c0*/  BSSY B0, `(.L_x_301) ;  /* 0x00000d3000007945 */ /* 0x000fe20003800000 */
[----:B------:R-:W-:Y:S01]  /*f3d0*/  UMOV UR7, 0xffffffff ;  /* 0xffffffff00077882 */ /* 0x000fe20000000000 */
[----:B------:R-:W-:Y:S01]  /*f3e0*/  ULDC UR5, c[0x0][0x600] ;  /* 0x0001800000057ab9 */ /* 0x000fe20000000800 */
[----:B------:R-:W-:Y:S01]  /*f3f0*/  UMOV UR9, 0x1 ;  /* 0x0000000100097882 */ /* 0x000fe20000000000 */
[----:B------:R-:W-:Y:S01]  /*f400*/  USHF.L.U32 UR7, UR7, UR6, URZ ;  /* 0x0000000607077299 */ /* 0x000fe2000800063f */
[----:B------:R-:W-:Y:S01]  /*f410*/  IMAD.MOV.U32 R9, RZ, RZ, 0x1 ;  /* 0x00000001ff097424 */ /* 0x000fe200078e00ff */
[----:B------:R-:W-:Y:S01]  /*f420*/  UIADD3 UR4, UR5, -0x1, URZ ;  /* 0xffffffff05047890 */ /* 0x000fe2000fffe03f */
[----:B------:R-:W-:Y:S01]  /*f430*/  IMAD.MOV.U32 R11, RZ, RZ, 0x1 ;  /* 0x00000001ff0b7424 */ /* 0x000fe200078e00ff */
[----:B------:R-:W-:Y:S01]  /*f440*/  USHF.R.S32.HI UR11, URZ, 0x1f, UR10 ;  /* 0x0000001f3f0b7899 */ /* 0x000fe2000801140a */
[----:B------:R-:W-:Y:S01]  /*f450*/  IMAD.MOV.U32 R10, RZ, RZ, RZ ;  /* 0x000000ffff0a7224 */ /* 0x000fe200078e00ff */
[----:B------:R-:W-:Y:S01]  /*f460*/  ULDC UR8, c[0x0][0xc] ;  /* 0x0000030000087ab9 */ /* 0x000fe20000000800 */
[----:B------:R-:W-:-:S02]  /*f470*/  USHF.L.U32 UR5, UR9, UR6, URZ ;  /* 0x0000000609057299 */ /* 0x000fc4000800063f */
[----:B------:R-:W-:Y:S01]  /*f480*/  ULEA.HI UR11, UR11, UR10, URZ, 0x6 ;  /* 0x0000000a0b0b7291 */ /* 0x000fe2000f8f303f */
[----:B------:R-:W-:Y:S01]  /*f490*/  ULDC UR9, c[0x0][0x10] ;  /* 0x0000040000097ab9 */ /* 0x000fe20000000800 */
[----:B------:R-:W-:Y:S02]  /*f4a0*/  ULOP3.LUT UR6, URZ, UR7, URZ, 0x33, !UPT ;  /* 0x000000073f067292 */ /* 0x000fe4000f8e333f */
[----:B------:R-:W-:Y:S01]  /*f4b0*/  UIMAD.WIDE.U32 UR8, UR8, UR9, URZ ;  /* 0x00000009080872a5 */ /* 0x000fe2000f8e003f */
[----:B------:R-:W-:Y:S01]  /*f4c0*/  ULDC UR7, c[0x0][0x14] ;  /* 0x0000050000077ab9 */ /* 0x000fe20000000800 */
[----:B------:R-:W-:Y:S01]  /*f4d0*/  USHF.R.S32.HI UR20, URZ, 0x6, UR11 ;  /* 0x000000063f147899 */ /* 0x000fe2000801140b */
[----:B0-----:R-:W-:Y:S01]  /*f4e0*/  IMAD.U32 R8, RZ, RZ, UR12 ;  /* 0x0000000cff087e24 */ /* 0x001fe2000f8e00ff */
[----:B------:R-:W-:Y:S02]  /*f4f0*/  UIMAD.WIDE.U32 UR24, UR8, UR7, URZ ;  /* 0x00000007081872a5 */ /* 0x000fe4000f8e003f */
[----:B------:R-:W-:-:S02]  /*f500*/  UIMAD UR18, UR9, UR7, URZ ;  /* 0x00000007091272a4 */ /* 0x000fc4000f8e023f */
[----:B------:R-:W-:Y:S02]  /*f510*/  ULOP3.LUT UR23, UR13, 0x2, URZ, 0xfc, !UPT ;  /* 0x000000020d177892 */ /* 0x000fe4000f8efc3f */
[----:B------:R-:W-:Y:S02]  /*f520*/  UIADD3 UR18, UR25, UR18, URZ ;  /* 0x0000001219127290 */ /* 0x000fe4000fffe03f */
[----:B------:R-:W-:Y:S01]  /*f530*/  UIADD3 UR28, UR20, 0x1, URZ ;  /* 0x00000001141c7890 */ /* 0x000fe2000fffe03f */
[----:B------:R-:W-:-:S11]  /*f540*/  ULDC.64 UR26, c[0x0][0x198] ;  /* 0x00006600001a7ab9 */ /* 0x000fd60000000a00 */
.L_x_312:
[----:B------:R-:W-:-:S03]  /*f550*/  UMOV UR7, 0xffffffff ;  /* 0xffffffff00077882 */ /* 0x000fc60000000000 */
[----:B------:R-:W-:Y:S05]  /*f560*/  BRA.DIV UR7, `(.L_x_302) ;  /* 0x0000000e07e07947 */ /* 0x000fea000b800000 */
[----:B------:R-:W-:-:S13]  /*f570*/  ELECT P0, URZ, PT ;  /* 0x00000000003f782f */ /* 0x000fda0003800000 */
.L_x_323:
[----:B------:R-:W0:Y:S01]  /*f580*/  LDC R0, c[0x0][0x28c] ;  /* 0x0000a300ff007b82 */ /* 0x000e220000000800 */
[----:B------:R-:W-:Y:S01]  /*f590*/  BSSY B1, `(.L_x_303) ;  /* 0x000003c000017945 */ /* 0x000fe20003800000 */
[----:B0-----:R-:W-:-:S13]  /*f5a0*/  ISETP.LT.OR P0, PT, R0, 0x1, !P0 ;  /* 0x000000010000780c */ /* 0x001fda0004701670 */
[----:B------:R-:W-:Y:S05]  /*f5b0*/  @P0 BRA `(.L_x_304) ;  /* 0x0000000000e40947 */ /* 0x000fea0003800000 */
[----:B------:R-:W-:Y:S02]  /*f5c0*/  IMAD R5, R5, 0x2, R8 ;  /* 0x0000000205057824 */ /* 0x000fe400078e0208 */
[----:B------:R-:W-:Y:S02]  /*f5d0*/  IMAD.SHL.U32 R12, R7, 0x80, RZ ;  /* 0x00000080070c7824 */ /* 0x000fe400078e00ff */
[----:B------:R-:W-:Y:S02]  /*f5e0*/  IMAD.MOV.U32 R13, RZ, RZ, RZ ;  /* 0x000000ffff0d7224 */ /* 0x000fe400078e00ff */
[----:B------:R-:W-:Y:S02]  /*f5f0*/  IMAD.U32 R15, RZ, RZ, UR28 ;  /* 0x0000001cff0f7e24 */ /* 0x000fe4000f8e00ff */
[----:B------:R-:W-:Y:S02]  /*f600*/  IMAD.MOV.U32 R0, RZ, RZ, R11 ;  /* 0x000000ffff007224 */ /* 0x000fe400078e000b */
[----:B------:R-:W-:-:S02]  /*f610*/  IMAD.MOV.U32 R3, RZ, RZ, R10 ;  /* 0x000000ffff037224 */ /* 0x000fc400078e000a */
[----:B------:R-:W-:-:S07]  /*f620*/  IMAD.SHL.U32 R7, R5, 0x80, RZ ;  /* 0x0000008005077824 */ /* 0x000fce00078e00ff */
.L_x_307:
[----:B------:R-:W0:Y:S01]  /*f630*/  S2UR UR7, SR_CgaCtaId ;  /* 0x00000000000779c3 */ /* 0x000e220000008800 */
[----:B------:R-:W1:Y:S01]  /*f640*/  S2R R4, SR_TID.X ;  /* 0x0000000000047919 */ /* 0x000e620000002100 */
[----:B------:R-:W-:Y:S02]  /*f650*/  MOV R5, 0x400 ;  /* 0x0000040000057802 */ /* 0x000fe40000000f00 */
[----:B------:R-:W-:Y:S01]  /*f660*/  SHF.L.U32 R2, R0, 0x1f, RZ ;  /* 0x0000001f00027819 */ /* 0x000fe200000006ff */
[----:B0-----:R-:W-:-:S05]  /*f670*/  IMAD.U32 R8, RZ, RZ, UR7 ;  /* 0x00000007ff087e24 */ /* 0x001fca000f8e00ff */
[----:B------:R-:W-:Y:S02]  /*f680*/  LEA R14, R8, R5, 0x18 ;  /* 0x00000005080e7211 */ /* 0x000fe400078ec0ff */
[----:B-1----:R-:W-:-:S03]  /*f690*/  LOP3.LUT P1, RZ, R4, 0x7f, RZ, 0xc0, !PT ;  /* 0x0000007f04ff7812 */ /* 0x002fc6000782c0ff */
[----:B------:R-:W-:-:S04]  /*f6a0*/  IMAD R5, R3, 0x8, R14 ;  /* 0x0000000803057824 */ /* 0x000fc800078e020e */
[----:B------:R-:W0:Y:S06]  /*f6b0*/  SYNCS.PHASECHK.TRANS64.TRYWAIT P0, [R5+URZ+0x20], R2 ;  /* 0x00002002050075a7 */ /* 0x000e2c000800017f */
[----:B------:R-:W1:Y:S01]  /*f6c0*/  @!P1 LDC R4, c[0x0][0x500] ;  /* 0x00014000ff049b82 */ /* 0x000e620000000800 */
[----:B0-----:R-:W-:Y:S05]  /*f6d0*/  @!P0 BRA `(.L_x_305) ;  /* 0x0000000c00a48947 */ /* 0x001fea0003800000 */
.L_x_324:
[----:B------:R-:W-:Y:S01]  /*f6e0*/  UPRMT UR7, UR23, 0x9910, URZ ;  /* 0x0000991017077896 */ /* 0x000fe2000800003f */
[----:B-1----:R1:W-:Y:S03]  /*f6f0*/  @!P1 SYNCS.ARRIVE.TRANS64 RZ, [R5+URZ], R4 ;  /* 0x0000000405ff99a7 */ /* 0x0023e6000800003f */
[----:B------:R-:W-:-:S06]  /*f700*/  UISETP.NE.AND UP0, UPT, UR7, 0x2, UPT ;  /* 0x000000020700788c */ /* 0x000fcc000bf05270 */
[----:B------:R-:W-:-:S13]  /*f710*/  PLOP3.LUT P0, PT, PT, PT, UP0, 0x80, 0x0 ;  /* 0x000000000000781c */ /* 0x000fda0003f0f008 */
[----:B-1----:R-:W-:Y:S05]  /*f720*/  @P0 BRA `(.L_x_306) ;  /* 0x0000000000040947 */ /* 0x002fea0003800000 */
[----:B------:R-:W-:Y:S01]  /*f730*/  BPT.TRAP 0x1 ;  /* 0x000000040000795c */ /* 0x000fe20000300000 */
.L_x_306:
[----:B0-----:R-:W-:Y:S01]  /*f740*/  IMAD R2, R3, 0x2, R8 ;  /* 0x0000000203027824 */ /* 0x001fe200078e0208 */
[----:B------:R-:W-:Y:S01]  /*f750*/  R2UR UR9, R5 ;  /* 0x00000000050972ca */ /* 0x000fe200000e0000 */
[----:B------:R-:W-:Y:S01]  /*f760*/  VIADD R15, R15, 0xffffffff ;  /* 0xffffffff0f0f7836 */ /* 0x000fe20000000000 */
[----:B------:R-:W-:Y:S01]  /*f770*/  UIADD3 UR14, UP0, UR26, 0xf0, URZ ;  /* 0x000000f01a0e7890 */ /* 0x000fe2000ff1e03f */
[--C-:B------:R-:W-:Y:S01]  /*f780*/  IMAD.U32 R2, R2, 0x2000, R14.reuse ;  /* 0x0000200002027824 */ /* 0x100fe200078e000e */
[----:B------:R-:W-:Y:S01]  /*f790*/  R2UR UR11, R7 ;  /* 0x00000000070b72ca */ /* 0x000fe200000e0000 */
[----:B------:R-:W-:Y:S01]  /*f7a0*/  IMAD R14, R3, 0x2000, R14 ;  /* 0x00002000030e7824 */ /* 0x000fe200078e020e */
[----:B------:R-:W-:Y:S01]  /*f7b0*/  R2UR UR10, R13 ;  /* 0x000000000d0a72ca */ /* 0x000fe200000e0000 */
[----:B------:R-:W-:Y:S01]  /*f7c0*/  UIADD3 UR30, UP1, UR26, 0x1f0, URZ ;  /* 0x000001f01a1e7890 */ /* 0x000fe2000ff3e03f */
[----:B------:R-:W-:Y:S01]  /*f7d0*/  R2UR UR7, R2 ;  /* 0x00000000020772ca */ /* 0x000fe200000e0000 */
[----:B------:R-:W-:Y:S01]  /*f7e0*/  UIADD3.X UR15, URZ, UR27, URZ, UP0, !UPT ;  /* 0x0000001b3f0f7290 */ /* 0x000fe200087fe43f */
[----:B------:R-:W-:Y:S01]  /*f7f0*/  R2UR UR8, R14 ;  /* 0x000000000e0872ca */ /* 0x000fe200000e0000 */
[----:B------:R-:W-:Y:S01]  /*f800*/  VIADD R3, R3, 0x1 ;  /* 0x0000000103037836 */ /* 0x000fe20000000000 */
[----:B------:R-:W-:Y:S01]  /*f810*/  R2UR UR12, R6 ;  /* 0x00000000060c72ca */ /* 0x000fe200000e0000 */
[----:B------:R-:W-:Y:S01]  /*f820*/  UIADD3.X UR31, URZ, UR27, URZ, UP1, !UPT ;  /* 0x0000001b3f1f7290 */ /* 0x000fe20008ffe43f */
[----:B------:R-:W-:Y:S01]  /*f830*/  R2UR UR21, R12 ;  /* 0x000000000c1572ca */ /* 0x000fe200000e0000 */
[----:B------:R-:W-:Y:S01]  /*f840*/  UMOV UR22, 0x30000 ;  /* 0x0003000000167882 */ /* 0x000fe20000000000 */
[----:B------:R-:W-:Y:S01]  /*f850*/  ISETP.GT.AND P1, PT, R15, 0x1, PT ;  /* 0x000000010f00780c */ /* 0x000fe20003f24270 */
[----:B------:R-:W-:Y:S01]  /*f860*/  UMOV UR16, 0x0 ;  /* 0x0000000000107882 */ /* 0x000fe20000000000 */
[----:B------:R-:W-:Y:S01]  /*f870*/  UMOV UR17, 0x10000000 ;  /* 0x1000000000117882 */ /* 0x000fe20000000000 */
[----:B------:R-:W-:Y:S01]  /*f880*/  ISETP.NE.AND P0, PT, R3, 0x4, PT ;  /* 0x000000040300780c */ /* 0x000fe20003f05270 */
[----:B------:R-:W-:Y:S01]  /*f890*/  VIADD R13, R13, 0x40 ;  /* 0x000000400d0d7836 */ /* 0x000fe20000000000 */
[----:B------:R-:W-:-:S02]  /*f8a0*/  UIADD3 UR7, UR7, 0x100, URZ ;  /* 0x0000010007077890 */ /* 0x000fc4000fffe03f */
[----:B------:R-:W-:Y:S01]  /*f8b0*/  UIADD3 UR19, UR8, 0x10100, URZ ;  /* 0x0001010008137890 */ /* 0x000fe2000fffe03f */
[----:B------:R-:W-:Y:S02]  /*f8c0*/  SEL R5, RZ, 0x1, P0 ;  /* 0x00000001ff057807 */ /* 0x000fe40000000000 */
[----:B------:R-:W-:Y:S02]  /*f8d0*/  SEL R3, R3, RZ, P0 ;  /* 0x000000ff03037207 */ /* 0x000fe40000000000 */
[----:B------:R-:W-:Y:S01]  /*f8e0*/  UMOV UR8, UR7 ;  /* 0x0000000700087c82 */ /* 0x000fe20008000000 */
[----:B------:R-:W-:Y:S01]  /*f8f0*/  LOP3.LUT R0, R0, R5, RZ, 0x3c, !PT ;  /* 0x0000000500007212 */ /* 0x000fe200078e3cff */
[----:B------:R0:W-:Y:S02]  /*f900*/  UTMALDG.3D.MULTICAST [UR8], [UR14], UR22, desc[UR16] ;  /* 0x000010080e0073b4 */ /* 0x0001e40008011816 */
[----:B0-----:R-:W-:Y:S01]  /*f910*/  UMOV UR8, UR19 ;  /* 0x0000001300087c82 */ /* 0x001fe20008000000 */
[----:B------:R-:W-:-:S02]  /*f920*/  UMOV UR11, UR21 ;  /* 0x00000015000b7c82 */ /* 0x000fc40008000000 */
[----:B------:R0:W-:Y:S02]  /*f930*/  UTMALDG.3D [UR8], [UR30], desc[UR16] ;  /* 0x000010081e0075b4 */ /* 0x0001e40008011000 */
[----:B0-----:R-:W-:Y:S05]  /*f940*/  @P1 BRA `(.L_x_307) ;  /* 0xfffffffc00381947 */ /* 0x001fea000383ffff */
.L_x_304:
[----:B------:R-:W-:Y:S05]  /*f950*/  BSYNC B1 ;  /* 0x0000000000017941 */ /* 0x000fea0003800000 */
.L_x_303:
[----:B------:R-:W2:Y:S01]  /*f960*/  LDL.LU R16, [R1+0x7c] ;  /* 0x00007c0001107983 */ /* 0x000ea20000300800 */
[----:B------:R-:W-:Y:S01]  /*f970*/  LOP3.LUT P2, RZ, R9, 0xff, RZ, 0xc0, !PT ;  /* 0x000000ff09ff7812 */ /* 0x000fe2000784c0ff */
[----:B------:R-:W-:Y:S01]  /*f980*/  VIADD R10, R10, UR20 ;  /* 0x000000140a0a7c36 */ /* 0x000fe20008000000 */
[----:B------:R-:W-:Y:S01]  /*f990*/  ULDC.64 UR8, c[0x0][0x650] ;  /* 0x0001940000087ab9 */ /* 0x000fe20000000a00 */
[----:B------:R-:W3:Y:S01]  /*f9a0*/  LDL.LU R14, [R1+0x80] ;  /* 0x00008000010e7983 */ /* 0x000ee20000300800 */
[----:B------:R-:W-:Y:S01]  /*f9b0*/  IMAD.U32 R2, RZ, RZ, UR20 ;  /* 0x00000014ff027e24 */ /* 0x000fe2000f8e00ff */
[----:B------:R-:W-:Y:S01]  /*f9c0*/  BSSY B1, `(.L_x_308) ;  /* 0x0000070000017945 */ /* 0x000fe20003800000 */
[----:B------:R-:W-:Y:S01]  /*f9d0*/  SHF.R.U32.HI R0, RZ, 0x2, R10 ;  /* 0x00000002ff007819 */ /* 0x000fe2000001160a */
[----:B------:R-:W-:Y:S01]  /*f9e0*/  IMAD.MOV.U32 R5, RZ, RZ, -0x1 ;  /* 0xffffffffff057424 */ /* 0x000fe200078e00ff */
[----:B------:R-:W-:Y:S01]  /*f9f0*/  ISETP.GT.U32.AND P0, PT, R10, 0x3, PT ;  /* 0x000000030a00780c */ /* 0x000fe20003f04070 */
[----:B------:R-:W-:Y:S01]  /*fa00*/  IMAD.MOV.U32 R7, RZ, RZ, -0x1 ;  /* 0xffffffffff077424 */ /* 0x000fe200078e00ff */
[----:B------:R-:W-:Y:S01]  /*fa10*/  LOP3.LUT R0, R0, 0x1, RZ, 0xc0, !PT ;  /* 0x0000000100007812 */ /* 0x000fe200078ec0ff */
[----:B------:R-:W-:Y:S01]  /*fa20*/  IMAD.MOV.U32 R6, RZ, RZ, -0x1 ;  /* 0xffffffffff067424 */ /* 0x000fe200078e00ff */
[----:B------:R-:W-:Y:S01]  /*fa30*/  ISETP.LT.U32.AND P0, PT, R2, 0x4, P0 ;  /* 0x000000040200780c */ /* 0x000fe20000701070 */
[----:B------:R-:W0:Y:S01]  /*fa40*/  @P2 S2R R8, SR_CgaCtaId ;  /* 0x0000000000082919 */ /* 0x000e220000008800 */
[----:B------:R-:W-:-:S02]  /*fa50*/  @P2 MOV R3, 0x400 ;  /* 0x0000040000032802 */ /* 0x000fc40000000f00 */
[----:B------:R-:W-:Y:S01]  /*fa60*/  ISETP.NE.U32.AND P1, PT, R0, 0x1, PT ;  /* 0x000000010000780c */ /* 0x000fe20003f25070 */
[----:B------:R-:W-:Y:S01]  /*fa70*/  IMAD.U32 R0, RZ, RZ, UR20 ;  /* 0x00000014ff007e24 */ /* 0x000fe2000f8e00ff */
[----:B------:R-:W-:Y:S02]  /*fa80*/  LOP3.LUT R10, R10, 0x3, RZ, 0xc0, !PT ;  /* 0x000000030a0a7812 */ /* 0x000fe400078ec0ff */
[----:B------:R-:W-:Y:S02]  /*fa90*/  PRMT R9, RZ, 0x7610, R9 ;  /* 0x00007610ff097816 */ /* 0x000fe40000000009 */
[----:B------:R-:W-:Y:S02]  /*faa0*/  ISETP.GT.U32.AND P1, PT, R0, 0x3, !P1 ;  /* 0x000000030000780c */ /* 0x000fe40004f24070 */
[----:B------:R-:W-:Y:S02]  /*fab0*/  SEL R0, RZ, 0x1, !P0 ;  /* 0x00000001ff007807 */ /* 0x000fe40004000000 */
[----:B------:R-:W-:-:S04]  /*fac0*/  SEL R2, RZ, 0x1, !P1 ;  /* 0x00000001ff027807 */ /* 0x000fc80004800000 */
[--C-:B------:R-:W-:Y:S02]  /*fad0*/  LOP3.LUT R11, R2, R11, R0.reuse, 0x96, !PT ;  /* 0x0000000b020b7212 */ /* 0x100fe400078e9600 */
[----:B------:R-:W-:Y:S02]  /*fae0*/  PRMT R0, RZ, 0x7610, R0 ;  /* 0x00007610ff007816 */ /* 0x000fe40000000000 */
[----:B0-----:R-:W-:-:S04]  /*faf0*/  @P2 LEA R3, R8, R3, 0x18 ;  /* 0x0000000308032211 */ /* 0x001fc800078ec0ff */
[----:B------:R0:W-:Y:S01]  /*fb00*/  @P2 SYNCS.ARRIVE.TRANS64.A1T0 RZ, [R3+URZ+0x58], RZ ;  /* 0x000058ff03ff29a7 */ /* 0x0001e2000810003f */
[----:B---3--:R-:W-:-:S04]  /*fb10*/  IADD3 R14, P2, R14, UR24, RZ ;  /* 0x000000180e0e7c10 */ /* 0x008fc8000ff5e0ff */
[----:B--2---:R-:W-:Y:S01]  /*fb20*/  IADD3.X R16, R16, UR18, RZ, P2, !PT ;  /* 0x0000001210107c10 */ /* 0x004fe200097fe4ff */
[----:B------:R0:W-:Y:S01]  /*fb30*/  STL [R1+0x80], R14 ;  /* 0x0000800e01007387 */ /* 0x0001e20000100800 */
[----:B------:R-:W-:-:S03]  /*fb40*/  ISETP.GE.U32.AND P2, PT, R14, UR8, PT ;  /* 0x000000080e007c0c */ /* 0x000fc6000bf46070 */
[----:B------:R0:W-:Y:S01]  /*fb50*/  STL [R1+0x7c], R16 ;  /* 0x00007c1001007387 */ /* 0x0001e20000100800 */
[----:B------:R-:W-:-:S13]  /*fb60*/  ISETP.GE.U32.AND.EX P0, PT, R16, UR9, PT, P2 ;  /* 0x0000000910007c0c */ /* 0x000fda000bf06120 */
[----:B0-----:R-:W-:Y:S05]  /*fb70*/  @P0 BRA `(.L_x_309) ;  /* 0x0000000400500947 */ /* 0x001fea0003800000 */
[----:B------:R-:W-:Y:S01]  /*fb80*/  ULDC.64 UR8, c[0x0][0x628] ;  /* 0x00018a0000087ab9 */ /* 0x000fe20000000a00 */
[----:B------:R-:W0:Y:S01]  /*fb90*/  S2R R12, SR_CTAID.X ;  /* 0x00000000000c7919 */ /* 0x000e220000002500 */
[----:B------:R-:W-:Y:S01]  /*fba0*/  ISETP.NE.U32.AND P0, PT, RZ, UR8, PT ;  /* 0x00000008ff007c0c */ /* 0x000fe2000bf05070 */
[----:B------:R-:W-:Y:S01]  /*fbb0*/  ULDC UR10, c[0x0][0x630] ;  /* 0x00018c00000a7ab9 */ /* 0x000fe20000000800 */
[----:B------:R-:W-:Y:S01]  /*fbc0*/  IMAD.MOV.U32 R2, RZ, RZ, R14 ;  /* 0x000000ffff027224 */ /* 0x000fe200078e000e */
[----:B------:R-:W1:Y:S01]  /*fbd0*/  S2R R0, SR_CTAID.Y ;  /* 0x0000000000007919 */ /* 0x000e620000002600 */
[----:B------:R-:W-:Y:S01]  /*fbe0*/  ISETP.NE.AND.EX P0, PT, RZ, UR9, PT, P0 ;  /* 0x00000009ff007c0c */ /* 0x000fe2000bf05300 */
[----:B------:R-:W-:-:S12]  /*fbf0*/  IMAD.MOV.U32 R3, RZ, RZ, R16 ;  /* 0x000000ffff037224 */ /* 0x000fd800078e0010 */
[----:B------:R-:W-:Y:S05]  /*fc00*/  @!P0 BRA `(.L_x_310) ;  /* 0x0000000000288947 */ /* 0x000fea0003800000 */
[----:B------:R-:W-:Y:S02]  /*fc10*/  ULDC UR7, c[0x0][0x634] ;  /* 0x00018d0000077ab9 */ /* 0x000fe40000000800 */
[----:B------:R-:W-:-:S05]  /*fc20*/  IADD3 R7, P0, R14, UR7, RZ ;  /* 0x000000070e077c10 */ /* 0x000fca000ff1e0ff */
[----:B------:R-:W-:-:S04]  /*fc30*/  IMAD.X R13, RZ, RZ, R16, P0 ;  /* 0x000000ffff0d7224 */ /* 0x000fc800000e0610 */
[----:B------:R-:W-:-:S04]  /*fc40*/  IMAD.WIDE.U32 R4, R13, UR8, RZ ;  /* 0x000000080d047c25 */ /* 0x000fc8000f8e00ff */
[----:B------:R-:W-:-:S04]  /*fc50*/  IMAD.WIDE.U32 R4, P0, R7, UR9, R4 ;  /* 0x0000000907047c25 */ /* 0x000fc8000f800004 */
[----:B------:R-:W-:-:S04]  /*fc60*/  IMAD.WIDE.U32 R6, R7, UR8, RZ ;  /* 0x0000000807067c25 */ /* 0x000fc8000f8e00ff */
[----:B------:R-:W-:Y:S01]  /*fc70*/  IMAD.X R3, RZ, RZ, RZ, P0 ;  /* 0x000000ffff037224 */ /* 0x000fe200000e06ff */
[----:B------:R-:W-:Y:S01]  /*fc80*/  IADD3 RZ, P0, R7, R4, RZ ;  /* 0x0000000407ff7210 */ /* 0x000fe20007f1e0ff */
[----:B------:R-:W-:-:S04]  /*fc90*/  IMAD.MOV.U32 R2, RZ, RZ, R5 ;  /* 0x000000ffff027224 */ /* 0x000fc800078e0005 */
[----:B------:R-:W-:-:S08]  /*fca0*/  IMAD.WIDE.U32.X R2, R13, UR9, R2, P0 ;  /* 0x000000090d027c25 */ /* 0x000fd000080e0402 */
.L_x_310:
[--C-:B------:R-:W-:Y:S01]  /*fcb0*/  SHF.R.U64 R6, R2, UR10, R3.reuse ;  /* 0x0000000a02067c19 */ /* 0x100fe20008001203 */
[----:B------:R-:W-:Y:S01]  /*fcc0*/  ULDC.64 UR8, c[0x0][0x620] ;  /* 0x0001880000087ab9 */ /* 0x000fe20000000a00 */
[----:B------:R-:W-:Y:S01]  /*fcd0*/  SHF.R.U32.HI R2, RZ, UR10, R3 ;  /* 0x0000000aff027c19 */ /* 0x000fe20008011603 */
[----:B------:R-:W-:Y:S01]  /*fce0*/  IMAD.MOV.U32 R3, RZ, RZ, R16 ;  /* 0x000000ffff037224 */ /* 0x000fe200078e0010 */
[----:B------:R-:W-:Y:S01]  /*fcf0*/  IADD3 R5, P0, RZ, -R6, RZ ;  /* 0x80000006ff057210 */ /* 0x000fe20007f1e0ff */
[----:B------:R-:W-:Y:S01]  /*fd00*/  ULDC UR7, c[0x0][0x150] ;  /* 0x0000540000077ab9 */ /* 0x000fe20000000800 */
[----:B0-----:R-:W-:Y:S01]  /*fd10*/  I2FP.F32.U32 R7, R12 ;  /* 0x0000000c00077245 */ /* 0x001fe20000201000 */
[----:B------:R-:W0:Y:S01]  /*fd20*/  LDC R19, c[0x0][0x144] ;  /* 0x00005100ff137b82 */ /* 0x000e220000000800 */
[----:B------:R-:W-:Y:S01]  /*fd30*/  ULDC.64 UR10, c[0x0][0x640] ;  /* 0x00019000000a7ab9 */ /* 0x000fe20000000a00 */
[----:B------:R-:W-:Y:S01]  /*fd40*/  IMAD.X R2, RZ, RZ, ~R2, P0 ;  /* 0x000000ffff027224 */ /* 0x000fe200000e0e02 */
[----:B------:R-:W-:-:S03]  /*fd50*/  ISETP.NE.U32.AND P0, PT, RZ, UR10, PT ;  /* 0x0000000aff007c0c */ /* 0x000fc6000bf05070 */
[----:B------:R-:W-:Y:S01]  /*fd60*/  IMAD R4, R2, UR8, RZ ;  /* 0x0000000802047c24 */ /* 0x000fe2000f8e02ff */
[----:B------:R-:W-:Y:S01]  /*fd70*/  ISETP.NE.AND.EX P0, PT, RZ, UR11, PT, P0 ;  /* 0x0000000bff007c0c */ /* 0x000fe2000bf05300 */
[----:B------:R-:W-:Y:S01]  /*fd80*/  IMAD.MOV.U32 R2, RZ, RZ, R14 ;  /* 0x000000ffff027224 */ /* 0x000fe200078e000e */
[----:B------:R-:W2:Y:S03]  /*fd90*/  LDC R13, c[0x0][0x148] ;  /* 0x00005200ff0d7b82 */ /* 0x000ea60000000800 */
[----:B------:R-:W-:Y:S01]  /*fda0*/  IMAD.WIDE.U32 R2, R5, UR8, R2 ;  /* 0x0000000805027c25 */ /* 0x000fe2000f8e0002 */
[----:B------:R-:W-:-:S03]  /*fdb0*/  ULDC UR8, c[0x0][0x154] ;  /* 0x0000550000087ab9 */ /* 0x000fc60000000800 */
[----:B------:R-:W-:Y:S02]  /*fdc0*/  IMAD R5, R5, UR9, R4 ;  /* 0x0000000905057c24 */ /* 0x000fe4000f8e0204 */
[----:B------:R-:W-:Y:S01]  /*fdd0*/  FMUL R4, R7, UR7 ;  /* 0x0000000707047c20 */ /* 0x000fe20008400000 */
[----:B------:R-:W-:Y:S01]  /*fde0*/  ULDC UR7, c[0x0][0x618] ;  /* 0x0001860000077ab9 */ /* 0x000fe20000000800 */
[----:B------:R-:W-:Y:S01]  /*fdf0*/  ULDC UR9, c[0x0][0x608] ;  /* 0x0001820000097ab9 */ /* 0x000fe20000000800 */
[----:B------:R-:W-:-:S03]  /*fe00*/  IMAD.IADD R3, R3, 0x1, R5 ;  /* 0x0000000103037824 */ /* 0x000fc600078e0205 */
[----:B------:R-:W3:Y:S02]  /*fe10*/  F2I.U32.TRUNC.NTZ R4, R4 ;  /* 0x0000000400047305 */ /* 0x000ee4000020f000 */
[----:B------:R-:W-:Y:S02]  /*fe20*/  SHF.R.U64 R7, R2, UR7, R3 ;  /* 0x0000000702077c19 */ /* 0x000fe40008001203 */
[----:B-1----:R-:W-:-:S05]  /*fe30*/  I2FP.F32.U32 R2, R0 ;  /* 0x0000000000027245 */ /* 0x002fca0000201000 */
[----:B------:R-:W-:Y:S01]  /*fe40*/  FMUL R5, R2, UR8 ;  /* 0x0000000802057c20 */ /* 0x000fe20008400000 */
[----:B------:R-:W-:Y:S01]  /*fe50*/  SHF.R.U32.HI R2, RZ, UR7, R3 ;  /* 0x00000007ff027c19 */ /* 0x000fe20008011603 */
[----:B------:R-:W-:Y:S02]  /*fe60*/  ULDC UR7, c[0x0][0x658] ;  /* 0x0001960000077ab9 */ /* 0x000fe40000000800 */
[----:B------:R1:W4:Y:S01]  /*fe70*/  F2I.U32.TRUNC.NTZ R16, R5 ;  /* 0x0000000500107305 */ /* 0x000322000020f000 */
[----:B------:R-:W-:Y:S01]  /*fe80*/  SHF.R.U64 R15, R7, UR9, R2 ;  /* 0x00000009070f7c19 */ /* 0x000fe20008001202 */
[----:B---3--:R-:W-:Y:S01]  /*fe90*/  IMAD.MOV R4, RZ, RZ, -R4 ;  /* 0x000000ffff047224 */ /* 0x008fe200078e0a04 */
[----:B------:R-:W-:-:S03]  /*fea0*/  SHF.R.U32.HI R2, RZ, UR9, R2 ;  /* 0x00000009ff027c19 */ /* 0x000fc60008011602 */
[----:B0-----:R-:W-:Y:S01]  /*feb0*/  IMAD R12, R19, R4, R12 ;  /* 0x00000004130c7224 */ /* 0x001fe200078e020c */
[--C-:B------:R-:W-:Y:S02]  /*fec0*/  SHF.R.U64 R14, R15, UR7, R2.reuse ;  /* 0x000000070f0e7c19 */ /* 0x100fe40008001202 */
[----:B------:R-:W-:-:S03]  /*fed0*/  SHF.R.U32.HI R17, RZ, UR7, R2 ;  /* 0x00000007ff117c19 */ /* 0x000fc60008011602 */
[----:B------:R-:W-:Y:S02]  /*fee0*/  IMAD.MOV.U32 R2, RZ, RZ, R14 ;  /* 0x000000ffff027224 */ /* 0x000fe400078e000e */
[----:B------:R-:W-:Y:S01]  /*fef0*/  IMAD.MOV.U32 R3, RZ, RZ, R17 ;  /* 0x000000ffff037224 */ /* 0x000fe200078e0011 */
[----:B-12-4-:R-:W-:Y:S06]  /*ff00*/  @!P0 BRA `(.L_x_311) ;  /* 0x0000000000288947 */ /* 0x016fec0003800000 */
[----:B------:R-:W-:Y:S02]  /*ff10*/  ULDC UR7, c[0x0][0x64c] ;  /* 0x0001930000077ab9 */ /* 0x000fe40000000800 */
[----:B------:R-:W-:-:S05]  /*ff20*/  IADD3 R3, P0, R14, UR7, RZ ;  /* 0x000000070e037c10 */ /* 0x000fca000ff1e0ff */
[----:B------:R-:W-:-:S04]  /*ff30*/  IMAD.X R17, RZ, RZ, R17, P0 ;  /* 0x000000ffff117224 */ /* 0x000fc800000e0611 */
[----:B------:R-:W-:-:S04]  /*ff40*/  IMAD.WIDE.U32 R4, R17, UR10, RZ ;  /* 0x0000000a11047c25 */ /* 0x000fc8000f8e00ff */
[----:B------:R-:W-:-:S04]  /*ff50*/  IMAD.WIDE.U32 R4, P0, R3, UR11, R4 ;  /* 0x0000000b03047c25 */ /* 0x000fc8000f800004 */
[----:B------:R-:W-:-:S04]  /*ff60*/  IMAD.WIDE.U32 R2, R3, UR10, RZ ;  /* 0x0000000a03027c25 */ /* 0x000fc8000f8e00ff */
[----:B------:R-:W-:Y:S01]  /*ff70*/  IMAD.MOV.U32 R2, RZ, RZ, R5 ;  /* 0x000000ffff027224 */ /* 0x000fe200078e0005 */
[----:B------:R-:W-:Y:S01]  /*ff80*/  IADD3 RZ, P1, R3, R4, RZ ;  /* 0x0000000403ff7210 */ /* 0x000fe20007f3e0ff */
[----:B------:R-:W-:-:S04]  /*ff90*/  IMAD.X R3, RZ, RZ, RZ, P0 ;  /* 0x000000ffff037224 */ /* 0x000fc800000e06ff */
[----:B------:R-:W-:-:S08]  /*ffa0*/  IMAD.WIDE.U32.X R2, R17, UR11, R2, P1 ;  /* 0x0000000b11027c25 */ /* 0x000fd000088e0402 */
.L_x_311:
[----:B------:R-:W-:Y:S01]  /*ffb0*/  ULDC UR7, c[0x0][0x648] ;  /* 0x0001920000077ab9 */ /* 0x000fe20000000800 */
[----:B------:R-:W-:Y:S01]  /*ffc0*/  LOP3.LUT R15, R15, UR6, RZ, 0xc0, !PT ;  /* 0x000000060f0f7c12 */ /* 0x000fe2000f8ec0ff */
[----:B------:R-:W-:Y:S01]  /*ffd0*/  IMAD.MOV R16, RZ, RZ, -R16 ;  /* 0x000000ffff107224 */ /* 0x000fe200078e0a10 */
[----:B------:R-:W-:Y:S01]  /*ffe0*/  SHF.R.U64 R2, R2, UR7, R3 ;  /* 0x0000000702027c19 */ /* 0x000fe20008001203 */
[----:B------:R-:W-:Y:S01]  /*fff0*/  ULDC UR7, c[0x0][0x638] ;  /* 0x00018e0000077ab9 */ /* 0x000fe20000000800 */
[----:B------:R-:W-:Y:S01]  /*10000*/  LOP3.LUT R7, R7, UR4, RZ, 0xc0, !PT ;  /* 0x0000000407077c12 */ /* 0x000fe2000f8ec0ff */
[----:B------:R-:W-:Y:S01]  /*10010*/  @P4 IMAD R12, R13, R16, R0 ;  /* 0x000000100d0c4224 */ /* 0x000fe200078e0200 */
[----:B------:R-:W-:Y:S01]  /*10020*/  ULDC UR8, c[0x0][0x610] ;  /* 0x0001840000087ab9 */ /* 0x000fe20000000800 */
[----:B------:R-:W-:Y:S02]  /*10030*/  IMAD.MOV R3, RZ, RZ, -R2 ;  /* 0x000000ffff037224 */ /* 0x000fe400078e0a02 */
[----:B------:R-:W-:-:S02]  /*10040*/  IMAD R5, R2, UR5, R15 ;  /* 0x0000000502057c24 */ /* 0x000fc4000f8e020f */
[----:B------:R-:W-:Y:S01]  /*10050*/  IMAD R14, R3, UR7, R14 ;  /* 0x00000007030e7c24 */ /* 0x000fe2000f8e020e */
[----:B------:R-:W-:Y:S01]  /*10060*/  ULDC UR7, c[0x0][0x600] ;  /* 0x0001800000077ab9 */ /* 0x000fe20000000800 */
[----:B------:R-:W-:Y:S02]  /*10070*/  IMAD R5, R5, UR8, R12 ;  /* 0x0000000805057c24 */ /* 0x000fe4000f8e020c */
[----:B------:R-:W-:Y:S02]  /*10080*/  IMAD R14, R14, UR7, R7 ;  /* 0x000000070e0e7c24 */ /* 0x000fe4000f8e0207 */
[----:B------:R-:W-:-:S03]  /*10090*/  IMAD.MOV.U32 R0, RZ, RZ, 0x1 ;  /* 0x00000001ff007424 */ /* 0x000fc600078e00ff */
[----:B------:R-:W-:Y:S02]  /*100a0*/  SEL R7, R14, R5, !P4 ;  /* 0x000000050e077207 */ /* 0x000fe40006000000 */
[----:B------:R-:W-:-:S07]  /*100b0*/  SEL R5, R5, R14, !P4 ;  /* 0x0000000e05057207 */ /* 0x000fce0006000000 */
.L_x_309:
[----:B------:R-:W-:Y:S05]  /*100c0*/  BSYNC B1 ;  /* 0x0000000000017941 */ /* 0x000fea0003800000 */
.L_x_308:
[----:B------:R-:W-:-:S13]  /*100d0*/  LOP3.LUT P0, RZ, R0, 0xff, RZ, 0xc0, !PT ;  /* 0x000000ff00ff7812 */ /* 0x000fda000780c0ff */
[----:B------:R-:W-:Y:S05]  /*100e0*/  @P0 BRA `(.L_x_312) ;  /* 0xfffffff400180947 */ /* 0x000fea000383ffff */
[----:B------:R-:W-:Y:S05]  /*100f0*/  BSYNC B0 ;  /* 0x0000000000007941 */ /* 0x000fea0003800000 */
.L_x_301:
[----:B------:R-:W-:-:S03]  /*10100*/  UMOV UR7, 0xffffffff ;  /* 0xffffffff00077882 */ /* 0x000fc60000000000 */
[----:B------:R-:W-:Y:S05]  /*10110*/  BRA.DIV UR7, `(.L_x_313) ;  /* 0x0000000607287947 */ /* 0x000fea000b800000 */
[----:B------:R-:W-:-:S13]  /*10120*/  ELECT P0, URZ, PT ;  /* 0x00000000003f782f */ /* 0x000fda0003800000 */
.L_x_327:
[----:B------:R-:W-:Y:S04]  /*10130*/  BSSY B0, `(.L_x_314) ;  /* 0x000002c000007945 */ /* 0x000fe80003800000 */
[----:B------:R-:W-:Y:S05]  /*10140*/  @!P0 BRA `(.L_x_315) ;  /* 0x0000000000a88947 */ /* 0x000fea0003800000 */
[----:B------:R-:W-:-:S04]  /*10150*/  ULOP3.LUT UR7, UR13, 0x2, URZ, 0xfc, !UPT ;  /* 0x000000020d077892 */ /* 0x000fc8000f8efc3f */
[----:B------:R-:W-:-:S06]  /*10160*/  UISETP.NE.AND UP0, UPT, UR7, 0x3, UPT ;  /* 0x000000030700788c */ /* 0x000fcc000bf05270 */
[----:B------:R-:W-:-:S13]  /*10170*/  PLOP3.LUT P0, PT, PT, PT, UP0, 0x80, 0x0 ;  /* 0x000000000000781c */ /* 0x000fda0003f0f008 */
[----:B------:R-:W-:Y:S05]  /*10180*/  @!P0 BRA `(.L_x_316) ;  /* 0x0000000000048947 */ /* 0x000fea0003800000 */
[----:B------:R-:W-:Y:S01]  /*10190*/  BPT.TRAP 0x1 ;  /* 0x000000040000795c */ /* 0x000fe20000300000 */
.L_x_316:
[----:B------:R-:W0:Y:S01]  /*101a0*/  S2R R3, SR_CgaCtaId ;  /* 0x0000000000037919 */ /* 0x000e220000008800 */
[----:B------:R-:W-:Y:S02]  /*101b0*/  MOV R0, 0x400 ;  /* 0x0000040000007802 */ /* 0x000fe40000000f00 */
[----:B------:R-:W-:Y:S02]  /*101c0*/  SHF.L.U32 R2, R11, 0x1f, RZ ;  /* 0x0000001f0b027819 */ /* 0x000fe400000006ff */
[----:B0-----:R-:W-:-:S05]  /*101d0*/  LEA R3, R3, R0, 0x18 ;  /* 0x0000000003037211 */ /* 0x001fca00078ec0ff */
[----:B------:R-:W-:-:S04]  /*101e0*/  VIADD R3, R3, 0x20 ;  /* 0x0000002003037836 */ /* 0x000fc80000000000 */
[C---:B------:R-:W-:Y:S02]  /*101f0*/  IMAD R5, R10.reuse, 0x8, R3 ;  /* 0x000000080a057824 */ /* 0x040fe400078e0203 */
[----:B------:R-:W-:Y:S02]  /*10200*/  VIADD R10, R10, 0x1 ;  /* 0x000000010a0a7836 */ /* 0x000fe40000000000 */
[----:B------:R-:W0:Y:S03]  /*10210*/  SYNCS.PHASECHK.TRANS64.TRYWAIT P0, [R5+URZ], R2 ;  /* 0x00000002050075a7 */ /* 0x000e26000800017f */
[----:B------:R-:W-:-:S04]  /*10220*/  ISETP.NE.AND P1, PT, R10, 0x4, PT ;  /* 0x000000040a00780c */ /* 0x000fc80003f25270 */
[----:B------:R-:W-:Y:S02]  /*10230*/  SEL R0, RZ, 0x1, P1 ;  /* 0x00000001ff007807 */ /* 0x000fe40000800000 */
[----:B------:R-:W-:Y:S02]  /*10240*/  SEL R10, R10, RZ, P1 ;  /* 0x000000ff0a0a7207 */ /* 0x000fe40000800000 */
[----:B------:R-:W-:-:S03]  /*10250*/  LOP3.LUT R11, R11, R0, RZ, 0x3c, !PT ;  /* 0x000000000b0b7212 */ /* 0x000fc600078e3cff */
[----:B------:R-:W-:Y:S01]  /*10260*/  IMAD R7, R10, 0x8, R3 ;  /* 0x000000080a077824 */ /* 0x000fe200078e0203 */
[----:B------:R-:W-:Y:S01]  /*10270*/  SHF.L.U32 R4, R11, 0x1f, RZ ;  /* 0x0000001f0b047819 */ /* 0x000fe200000006ff */
[----:B0-----:R-:W-:Y:S06]  /*10280*/  @!P0 BRA `(.L_x_317) ;  /* 0x0000000000ec8947 */ /* 0x001fec0003800000 */
.L_x_328:
[----:B------:R-:W1:Y:S01]  /*10290*/  SYNCS.PHASECHK.TRANS64.TRYWAIT P0, [R7+URZ], R4 ;  /* 0x00000004070075a7 */ /* 0x000e62000800017f */
[----:B------:R-:W-:-:S05]  /*102a0*/  VIADD R0, R10, 0x1 ;  /* 0x000000010a007836 */ /* 0x000fca0000000000 */
[----:B------:R-:W-:-:S04]  /*102b0*/  ISETP.NE.AND P1, PT, R0, 0x4, PT ;  /* 0x000000040000780c */ /* 0x000fc80003f25270 */
[----:B0-----:R-:W-:Y:S02]  /*102c0*/  SEL R2, RZ, 0x1, P1 ;  /* 0x00000001ff027807 */ /* 0x001fe40000800000 */
[----:B------:R-:W-:Y:S02]  /*102d0*/  SEL R0, R0, RZ, P1 ;  /* 0x000000ff00007207 */ /* 0x000fe40000800000 */
[----:B------:R-:W-:-:S03]  /*102e0*/  LOP3.LUT R11, R11, R2, RZ, 0x3c, !PT ;  /* 0x000000020b0b7212 */ /* 0x000fc600078e3cff */
[----:B------:R-:W-:Y:S01]  /*102f0*/  IMAD R6, R0, 0x8, R3 ;  /* 0x0000000800067824 */ /* 0x000fe200078e0203 */
[----:B------:R-:W-:Y:S01]  /*10300*/  SHF.L.U32 R5, R11, 0x1f, RZ ;  /* 0x0000001f0b057819 */ /* 0x000fe200000006ff */
[----:B-1----:R-:W-:Y:S06]  /*10310*/  @!P0 BRA `(.L_x_318) ;  /* 0x0000000000dc8947 */ /* 0x002fec0003800000 */
.L_x_329:
[----:B------:R-:W1:Y:S01]  /*10320*/  SYNCS.PHASECHK.TRANS64.TRYWAIT P0, [R6+URZ], R5 ;  /* 0x00000005060075a7 */ /* 0x000e62000800017f */
[----:B------:R-:W-:-:S05]  /*10330*/  VIADD R0, R0, 0x1 ;  /* 0x0000000100007836 */ /* 0x000fca0000000000 */
[----:B------:R-:W-:-:S04]  /*10340*/  ISETP.NE.AND P1, PT, R0, 0x4, PT ;  /* 0x000000040000780c */ /* 0x000fc80003f25270 */
[----:B------:R-:W-:Y:S02]  /*10350*/  SEL R2, RZ, 0x1, P1 ;  /* 0x00000001ff027807 */ /* 0x000fe40000800000 */
[----:B------:R-:W-:Y:S02]  /*10360*/  SEL R0, R0, RZ, P1 ;  /* 0x000000ff00007207 */ /* 0x000fe40000800000 */
[----:B------:R-:W-:Y:S01]  /*10370*/  LOP3.LUT R2, R11, R2, RZ, 0x3c, !PT ;  /* 0x000000020b027212 */ /* 0x000fe200078e3cff */
[----:B-1----:R-:W-:Y:S06]  /*10380*/  @!P0 BRA `(.L_x_319) ;  /* 0x0000000000d48947 */ /* 0x002fec0003800000 */
.L_x_330:
[----:B------:R-:W-:Y:S01]  /*10390*/  IMAD R3, R0, 0x8, R3 ;  /* 0x0000000800037824 */ /* 0x000fe200078e0203 */
[----:B------:R-:W-:-:S07]  /*103a0*/  SHF.L.U32 R0, R2, 0x1f, RZ ;  /* 0x0000001f02007819 */ /* 0x000fce00000006ff */
.L_x_320:
[----:B--2---:R2:W3:Y:S02]  /*103b0*/  SYNCS.PHASECHK.TRANS64.TRYWAIT P0, [R3+URZ], R0 ;  /* 0x00000000030075a7 */ /* 0x0044e4000800017f */
[----:B---3--:R-:W-:Y:S05]  /*103c0*/  @!P0 NANOSLEEP.SYNCS 0x989680 ;  /* 0x009896800000895d */ /* 0x008fea0003900000 */
[----:B------:R-:W3:Y:S02]  /*103d0*/  @!P0 SYNCS.PHASECHK.TRANS64 P0, [R3+URZ], R0 ;  /* 0x00000000030085a7 */ /* 0x000ee4000800007f */
[----:B---3--:R-:W-:Y:S05]  /*103e0*/  @!P0 BRA `(.L_x_320) ;  /* 0xfffffffc00f08947 */ /* 0x008fea000383ffff */
.L_x_315:
[----:B------:R-:W-:Y:S05]  /*103f0*/  BSYNC B0 ;  /* 0x0000000000007941 */ /* 0x000fea0003800000 */
.L_x_314:
[----:B------:R-:W-:Y:S05]  /*10400*/  EXIT ;  /* 0x000000000000794d */ /* 0x000fea0003800000 */
.L_x_21:
[----:B-1----:R-:W-:-:S04]  /*10410*/  IMAD.U32 R3, RZ, RZ, UR6 ;  /* 0x00000006ff037e24 */ /* 0x002fc8000f8e00ff */
[----:B------:R1:W2:Y:S03]  /*10420*/  SYNCS.PHASECHK.TRANS64.TRYWAIT P1, [R3+URZ], R0 ;  /* 0x00000000030075a7 */ /* 0x0002a6000802017f */
[----:B--2---:R-:W-:Y:S05]  /*10430*/  @!P1 NANOSLEEP.SYNCS 0x989680 ;  /* 0x009896800000995d */ /* 0x004fea0003900000 */
[----:B------:R-:W2:Y:S02]  /*10440*/  @!P1 SYNCS.PHASECHK.TRANS64 P1, [R3+URZ], R0 ;  /* 0x00000000030095a7 */ /* 0x000ea4000802007f */
[----:B--2---:R-:W-:Y:S05]  /*10450*/  @!P1 BRA `(.L_x_21) ;  /* 0xfffffffc00ec9947 */ /* 0x004fea000383ffff */
[----:B------:R-:W-:Y:S05]  /*10460*/  BRA `(.L_x_20) ;  /* 0xffffff18004c7947 */ /* 0x000fea000383ffff */
.L_x_27:
[----:B-----5:R1:W-:Y:S02]  /*10470*/  STL [R1+0x8c], R0 ;  /* 0x00008c0001007387 */ /* 0x0203e40000100800 */
[----:B-1----:R-:W-:-:S04]  /*10480*/  IMAD.U32 R0, RZ, RZ, UR16 ;  /* 0x00000010ff007e24 */ /* 0x002fc8000f8e00ff */
[----:B------:R1:W2:Y:S03]  /*10490*/  SYNCS.PHASECHK.TRANS64.TRYWAIT P1, [R0+URZ], R229 ;  /* 0x000000e5000075a7 */ /* 0x0002a6000802017f */
[----:B--2---:R-:W-:Y:S05]  /*104a0*/  @!P1 NANOSLEEP.SYNCS 0x989680 ;  /* 0x009896800000995d */ /* 0x004fea0003900000 */
[----:B------:R1:W2:Y:S02]  /*104b0*/  @!P1 SYNCS.PHASECHK.TRANS64 P1, [R0+URZ], R229 ;  /* 0x000000e5000095a7 */ /* 0x0002a4000802007f */
[----:B-1----:R1:W5:Y:S02]  /*104c0*/  LDL.LU R0, [R1+0x8c] ;  /* 0x00008c0001007983 */ /* 0x0023640000300800 */
[----:B-12---:R-:W-:Y:S05]  /*104d0*/  @!P1 BRA `(.L_x_27) ;  /* 0xfffffffc00e49947 */ /* 0x006fea000383ffff */
[----:B------:R-:W-:Y:S05]  /*104e0*/  BRA `(.L_x_26) ;  /* 0xffffff2800e07947 */ /* 0x000fea000383ffff */
.L_x_302:
[----:B------:R-:W-:Y:S01]  /*104f0*/  BSSY B1, `(.L_x_321) ;  /* 0x0000006000017945 */ /* 0x000fe20003800000 */
[----:B------:R-:W-:-:S07]  /*10500*/  IMAD.MOV.U32 R0, RZ, RZ, -0x1 ;  /* 0xffffffffff007424 */ /* 0x000fce00078e00ff */
[----:B------:R-:W-:Y:S05]  /*10510*/  WARPSYNC.COLLECTIVE R0, `(.L_x_322) ;  /* 0x00000000000c7348 */ /* 0x000fea0003c00000 */
[----:B------:R-:W-:Y:S02]  /*10520*/  ELECT P0, UR62, PT ;  /* 0x00000000003e782f */ /* 0x000fe40003800000 */
[----:B------:R-:W-:Y:S01]  /*10530*/  MOV R0, UR62 ;  /* 0x0000003e00007c02 */ /* 0x000fe20008000f00 */
[----:B------:R-:W-:Y:S10]  /*10540*/  ENDCOLLECTIVE ;  /* 0x000000000000791b */ /* 0x000ff40003800000 */
.L_x_322:
[----:B------:R-:W-:Y:S05]  /*10550*/  BSYNC B1 ;  /* 0x0000000000017941 */ /* 0x000fea0003800000 */
.L_x_321:
[----:B------:R-:W-:Y:S05]  /*10560*/  BRA `(.L_x_323) ;  /* 0xfffffff000047947 */ /* 0x000fea000383ffff */
.L_x_305:
[----:B0-----:R0:W2:Y:S02]  /*10570*/  SYNCS.PHASECHK.TRANS64.TRYWAIT P0, [R5+URZ+0x20], R2 ;  /* 0x00002002050075a7 */ /* 0x0010a4000800017f */
[----:B--2---:R-:W-:Y:S05]  /*10580*/  @!P0 NANOSLEEP.SYNCS 0x989680 ;  /* 0x009896800000895d */ /* 0x004fea0003900000 */
[----:B------:R-:W2:Y:S02]  /*10590*/  @!P0 SYNCS.PHASECHK.TRANS64 P0, [R5+URZ+0x20], R2 ;  /* 0x00002002050085a7 */ /* 0x000ea4000800007f */
[----:B--2---:R-:W-:Y:S05]  /*105a0*/  @!P0 BRA `(.L_x_305) ;  /* 0xfffffffc00f08947 */ /* 0x004fea000383ffff */
[----:B------:R-:W-:Y:S05]  /*105b0*/  BRA `(.L_x_324) ;  /* 0xfffffff000487947 */ /* 0x000fea000383ffff */
.L_x_313:
[----:B------:R-:W-:Y:S01]  /*105c0*/  BSSY B0, `(.L_x_325) ;  /* 0x0000006000007945 */ /* 0x000fe20003800000 */
[----:B------:R-:W-:-:S07]  /*105d0*/  IMAD.MOV.U32 R0, RZ, RZ, -0x1 ;  /* 0xffffffffff007424 */ /* 0x000fce00078e00ff */
[----:B------:R-:W-:Y:S05]  /*105e0*/  WARPSYNC.COLLECTIVE R0, `(.L_x_326) ;  /* 0x00000000000c7348 */ /* 0x000fea0003c00000 */
[----:B------:R-:W-:Y:S02]  /*105f0*/  ELECT P0, UR62, PT ;  /* 0x00000000003e782f */ /* 0x000fe40003800000 */
[----:B------:R-:W-:Y:S01]  /*10600*/  MOV R0, UR62 ;  /* 0x0000003e00007c02 */ /* 0x000fe20008000f00 */
[----:B------:R-:W-:Y:S10]  /*10610*/  ENDCOLLECTIVE ;  /* 0x000000000000791b */ /* 0x000ff40003800000 */
.L_x_326:
[----:B------:R-:W-:Y:S05]  /*10620*/  BSYNC B0 ;  /* 0x0000000000007941 */ /* 0x000fea0003800000 */
.L_x_325:
[----:B------:R-:W-:Y:S05]  /*10630*/  BRA `(.L_x_327) ;  /* 0xfffffff800bc7947 */ /* 0x000fea000383ffff */
.L_x_317:
[----:B0-----:R0:W1:Y:S02]  /*10640*/  SYNCS.PHASECHK.TRANS64.TRYWAIT P0, [R5+URZ], R2 ;  /* 0x00000002050075a7 */ /* 0x001064000800017f */
[----:B-1----:R-:W-:Y:S05]  /*10650*/  @!P0 NANOSLEEP.SYNCS 0x989680 ;  /* 0x009896800000895d */ /* 0x002fea0003900000 */
[----:B------:R-:W1:Y:S02]  /*10660*/  @!P0 SYNCS.PHASECHK.TRANS64 P0, [R5+URZ], R2 ;  /* 0x00000002050085a7 */ /* 0x000e64000800007f */
[----:B-1----:R-:W-:Y:S05]  /*10670*/  @!P0 BRA `(.L_x_317) ;  /* 0xfffffffc00f08947 */ /* 0x002fea000383ffff */
[----:B------:R-:W-:Y:S05]  /*10680*/  BRA `(.L_x_328) ;  /* 0xfffffffc00007947 */ /* 0x000fea000383ffff */
.L_x_318:
[----:B0-----:R0:W1:Y:S02]  /*10690*/  SYNCS.PHASECHK.TRANS64.TRYWAIT P0, [R7+URZ], R4 ;  /* 0x00000004070075a7 */ /* 0x001064000800017f */
[----:B-1----:R-:W-:Y:S05]  /*106a0*/  @!P0 NANOSLEEP.SYNCS 0x989680 ;  /* 0x009896800000895d */ /* 0x002fea0003900000 */
[----:B------:R-:W1:Y:S02]  /*106b0*/  @!P0 SYNCS.PHASECHK.TRANS64 P0, [R7+URZ], R4 ;  /* 0x00000004070085a7 */ /* 0x000e64000800007f */
[----:B-1----:R-:W-:Y:S05]  /*106c0*/  @!P0 BRA `(.L_x_318) ;  /* 0xfffffffc00f08947 */ /* 0x002fea000383ffff */
[----:B------:R-:W-:Y:S05]  /*106d0*/  BRA `(.L_x_329) ;  /* 0xfffffffc00107947 */ /* 0x000fea000383ffff */
.L_x_319:
[----:B-1----:R1:W2:Y:S02]  /*106e0*/  SYNCS.PHASECHK.TRANS64.TRYWAIT P0, [R6+URZ], R5 ;  /* 0x00000005060075a7 */ /* 0x0022a4000800017f */
[----:B--2---:R-:W-:Y:S05]  /*106f0*/  @!P0 NANOSLEEP.SYNCS 0x989680 ;  /* 0x009896800000895d */ /* 0x004fea0003900000 */
[----:B------:R-:W2:Y:S02]  /*10700*/  @!P0 SYNCS.PHASECHK.TRANS64 P0, [R6+URZ], R5 ;  /* 0x00000005060085a7 */ /* 0x000ea4000800007f */
[----:B--2---:R-:W-:Y:S05]  /*10710*/  @!P0 BRA `(.L_x_319) ;  /* 0xfffffffc00f08947 */ /* 0x004fea000383ffff */
[----:B------:R-:W-:Y:S05]  /*10720*/  BRA `(.L_x_330) ;  /* 0xfffffffc00187947 */ /* 0x000fea000383ffff */
.L_x_331:
[----:B------:R-:W-:-:S00]  /*10730*/  BRA `(.L_x_331) ;  /* 0xfffffffc00fc7947 */ /* 0x000fc0000383ffff */
[----:B------:R-:W-:-:S00]  /*10740*/  NOP ;  /* 0x0000000000007918 */ /* 0x000fc00000000000 */
        /* <DEDUP_REMOVED lines=11> */
.L_x_332:


//--------------------- .nv.shared._ZN7cutlass13device_kernelINS_4gemm6kernel13GemmUniversalIN4cute5tupleIJiiiiEEENS1_10collective13CollectiveMmaINS1_37MainloopSm90TmaGmmaWarpSpecializedFP8ILi4ENS5_IJNS4_1CILi1EEENSA_ILi2EEESB_EEENS1_35KernelTmaWarpSpecializedCooperativeEEENS5_IJNSA_ILi256EEENSA_ILi128EEENSA_ILi64EEEEEENS_12float_e5m2_tENS5_IJlSB_lEEESK_SL_NS4_8TiledMMAINS4_8MMA_AtomIJNS4_4SM904GMMA31MMA_64x128x32_F32E5M2E5M2_SS_TNILNSP_7ScaleInE1ELSR_1EEEEEENS4_6LayoutINS5_IJSC_SB_SB_EEENS5_IJSB_NSA_ILi0EEESW_EEEEENS5_IJNS4_10UnderscoreESZ_SZ_EEEEENS4_23SM90_TMA_LOAD_MULTICASTENS4_14ComposedLayoutINS4_7SwizzleILi2ELi4ELi3EEENS4_18smem_ptr_flag_bitsILi8EEENSU_INS5_IJNSA_ILi8EEESI_EEENS5_IJSI_SB_EEEEEEEvNS4_8identityENS4_13SM90_TMA_LOADES1C_vS1D_EENS_8epilogue10collective6detail29Sm90TmaWarpSpecializedAdapterINS1H_15DefaultEpilogueISK_SL_SL_NS1G_6thread17LinearCombinationISK_Li1EffLNS1L_9ScaleType4KindE0ELNS_15FloatRoundStyleE2ESK_EENS1_15EpilogueDefaultEEEEEvvEEEEvNT_6ParamsE --------------------------
	.section	.nv.shared._ZN7cutlass13device_kernelINS_4gemm6kernel13GemmUniversalIN4cute5tupleIJiiiiEEENS1_10collective13CollectiveMmaINS1_37MainloopSm90TmaGmmaWarpSpecializedFP8ILi4ENS5_IJNS4_1CILi1EEENSA_ILi2EEESB_EEENS1_35KernelTmaWarpSpecializedCooperativeEEENS5_IJNSA_ILi256EEENSA_ILi128EEENSA_ILi64EEEEEENS_12float_e5m2_tENS5_IJlSB_lEEESK_SL_NS4_8TiledMMAINS4_8MMA_AtomIJNS4_4SM904GMMA31MMA_64x128x32_F32E5M2E5M2_SS_TNILNSP_7ScaleInE1ELSR_1EEEEEENS4_6LayoutINS5_IJSC_SB_SB_EEENS5_IJSB_NSA_ILi0EEESW_EEEEENS5_IJNS4_10UnderscoreESZ_SZ_EEEEENS4_23SM90_TMA_LOAD_MULTICASTENS4_14ComposedLayoutINS4_7SwizzleILi2ELi4ELi3EEENS4_18smem_ptr_flag_bitsILi8EEENSU_INS5_IJNSA_ILi8EEESI_EEENS5_IJSI_SB_EEEEEEEvNS4_8identityENS4_13SM90_TMA_LOADES1C_vS1D_EENS_8epilogue10collective6detail29Sm90TmaWarpSpecializedAdapterINS1H_15DefaultEpilogueISK_SL_SL_NS1G_6thread17LinearCombinationISK_Li1EffLNS1L_9ScaleType4KindE0ELNS_15FloatRoundStyleE2ESK_EENS1_15EpilogueDefaultEEEEEvvEEEEvNT_6ParamsE,"aw",@nobits
	.sectionflags	@""
	.align	16
	.zero		1024


//--------------------- .nv.shared.reserved.0     --------------------------
	.section	.nv.shared.reserved.0,"aw",@nobits
	.weak		__nv_reservedSMEM_offset_0_alias
	.size		__nv_reservedSMEM_offset_0_alias, 0, 0
	.other		__nv_reservedSMEM_offset_0_alias,@"STO_CUDA_RESERVED_SHARED STV_DEFAULT"
__nv_reservedSMEM_offset_0_alias:
	.zero		0


//--------------------- .nv.global                --------------------------
	.section	.nv.global,"aw",@nobits
.nv.global:
	.type		_ZN39_INTERNAL_122d8d11_4_k_cu_82e95244_47514cute1_E,@object
	.size		_ZN39_INTERNAL_122d8d11_4_k_cu_82e95244_47514cute1_E,(_ZN39_INTERNAL_122d8d11_4_k_cu_82e95244_47514cuda3std3__45__cpo6cbeginE - _ZN39_INTERNAL_122d8d11_4_k_cu_82e95244_47514cute1_E)
_ZN39_INTERNAL_122d8d11_4_k_cu_82e95244_47514cute1_E:
	.zero		1
	.type		_ZN39_INTERNAL_122d8d11_4_k_cu_82e95244_47514cuda3std3__45__cpo6cbeginE,@object
	.size		_ZN39_INTERNAL_122d8d11_4_k_cu_82e95244_47514cuda3std3__45__cpo6cbeginE,(_ZN39_INTERNAL_122d8d11_4_k_cu_82e95244_47514cuda3std3__48in_placeE - _ZN39_INTERNAL_122d8d11_4_k_cu_82e95244_47514cuda3std3__45__cpo6cbeginE)
_ZN39_INTERNAL_122d8d11_4_k_cu_82e95244_47514cuda3std3__45__cpo6cbeginE:
	.zero		1
	.type		_ZN39_INTERNAL_122d8d11_4_k_cu_82e95244_47514cuda3std3__48in_placeE,@object
	.size		_ZN39_INTERNAL_122d8d11_4_k_cu_82e95244_47514cuda3std3__48in_placeE,(_ZN39_INTERNAL_122d8d11_4_k_cu_82e95244_47514cuda3std6ranges3__45__cpo9iter_moveE - _ZN39_INTERNAL_122d8d11_4_k_cu_82e95244_47514cuda3std3__48in_placeE)
_ZN39_INTERNAL_122d8d11_4_k_cu_82e95244_47514cuda3std3__48in_placeE:
	.zero		1
	.type		_ZN39_INTERNAL_122d8d11_4_k_cu_82e95244_47514cuda3std6ranges3__45__cpo9iter_moveE,@object
	.size		_ZN39_INTERNAL_122d8d11_4_k_cu_82e95244_47514cuda3std6ranges3__45__cpo9iter_moveE,(_ZN39_INTERNAL_122d8d11_4_k_cu_82e95244_47514cuda3std3__45__cpo5beginE - _ZN39_INTERNAL_122d8d11_4_k_cu_82e95244_47514cuda3std6ranges3__45__cpo9iter_moveE)
_ZN39_INTERNAL_122d8d11_4_k_cu_82e95244_47514cuda3std6ranges3__45__cpo9iter_moveE:
	.zero		1
	.type		_ZN39_INTERNAL_122d8d11_4_k_cu_82e95244_47514cuda3std3__45__cpo5beginE,@object
	.size		_ZN39_INTERNAL_122d8d11_4_k_cu_82e95244_47514cuda3std3__45__cpo5beginE,(_ZN39_INTERNAL_122d8d11_4_k_cu_82e95244_47514cuda3std3__441_GLOBAL__N__122d8d11_4_k_cu_82e95244_47516ignoreE - _ZN39_INTERNAL_122d8d11_4_k_cu_82e95244_47514cuda3std3__45__cpo5beginE)
_ZN39_INTERNAL_122d8d11_4_k_cu_82e95244_47514cuda3std3__45__cpo5beginE:
	.zero		1
	.type		_ZN39_INTERNAL_122d8d11_4_k_cu_82e95244_47514cuda3std3__441_GLOBAL__N__122d8d11_4_k_cu_82e95244_47516ignoreE,@object
	.size		_ZN39_INTERNAL_122d8d11_4_k_cu_82e95244_47514cuda3std3__441_GLOBAL__N__122d8d11_4_k_cu_82e95244_47516ignoreE,(_ZN39_INTERNAL_122d8d11_4_k_cu_82e95244_47514cute7productE - _ZN39_INTERNAL_122d8d11_4_k_cu_82e95244_47514cuda3std3__441_GLOBAL__N__122d8d11_4_k_cu_82e95244_47516ignoreE)
_ZN39_INTERNAL_122d8d11_4_k_cu_82e95244_47514cuda3std3__441_GLOBAL__N__122d8d11_4_k_cu_82e95244_47516ignoreE:
	.zero		1
	.type		_ZN39_INTERNAL_122d8d11_4_k_cu_82e95244_47514cute7productE,@object
	.size		_ZN39_INTERNAL_122d8d11_4_k_cu_82e95244_47514cute7productE,(_ZN39_INTERNAL_122d8d11_4_k_cu_82e95244_47514cuda3std3__45__cpo3endE - _ZN39_INTERNAL_122d8d11_4_k_cu_82e95244_47514cute7productE)
_ZN39_INTERNAL_122d8d11_4_k_cu_82e95244_47514cute7productE:
	.zero		1
	.type		_ZN39_INTERNAL_122d8d11_4_k_cu_82e95244_47514cuda3std3__45__cpo3endE,@object
	.size		_ZN39_INTERNAL_122d8d11_4_k_cu_82e95244_47514cuda3std3__45__cpo3endE,(_ZN39_INTERNAL_122d8d11_4_k_cu_82e95244_47514cuda3std3__419piecewise_constructE - _ZN39_INTERNAL_122d8d11_4_k_cu_82e95244_47514cuda3std3__45__cpo3endE)
_ZN39_INTERNAL_122d8d11_4_k_cu_82e95244_47514cuda3std3__45__cpo3endE:
	.zero		1
	.type		_ZN39_INTERNAL_122d8d11_4_k_cu_82e95244_47514cuda3std3__419piecewise_constructE,@object
	.size		_ZN39_INTERNAL_122d8d11_4_k_cu_82e95244_47514cuda3std3__419piecewise_constructE,(_ZN39_INTERNAL_122d8d11_4_k_cu_82e95244_47514cuda3std3__45__cpo4cendE - _ZN39_INTERNAL_122d8d11_4_k_cu_82e95244_47514cuda3std3__419piecewise_constructE)
_ZN39_INTERNAL_122d8d11_4_k_cu_82e95244_47514cuda3std3__419piecewise_constructE:
	.zero		1
	.type		_ZN39_INTERNAL_122d8d11_4_k_cu_82e95244_47514cuda3std3__45__cpo4cendE,@object
	.size		_ZN39_INTERNAL_122d8d11_4_k_cu_82e95244_47514cuda3std3__45__cpo4cendE,(_ZN39_INTERNAL_122d8d11_4_k_cu_82e95244_47514cuda3std6ranges3__45__cpo4swapE - _ZN39_INTERNAL_122d8d11_4_k_cu_82e95244_47514cuda3std3__45__cpo4cendE)
_ZN39_INTERNAL_122d8d11_4_k_cu_82e95244_47514cuda3std3__45__cpo4cendE:
	.zero		1
	.type		_ZN39_INTERNAL_122d8d11_4_k_cu_82e95244_47514cuda3std6ranges3__45__cpo4swapE,@object
	.size		_ZN39_INTERNAL_122d8d11_4_k_cu_82e95244_47514cuda3std6ranges3__45__cpo4swapE,(.L_7 - _ZN39_INTERNAL_122d8d11_4_k_cu_82e95244_47514cuda3std6ranges3__45__cpo4swapE)
_ZN39_INTERNAL_122d8d11_4_k_cu_82e95244_47514cuda3std6ranges3__45__cpo4swapE:
	.zero		1
.L_7:


//--------------------- .nv.constant0._ZN7cutlass13device_kernelINS_4gemm6kernel13GemmUniversalIN4cute5tupleIJiiiiEEENS1_10collective13CollectiveMmaINS1_37MainloopSm90TmaGmmaWarpSpecializedFP8ILi4ENS5_IJNS4_1CILi1EEENSA_ILi2EEESB_EEENS1_35KernelTmaWarpSpecializedCooperativeEEENS5_IJNSA_ILi256EEENSA_ILi128EEENSA_ILi64EEEEEENS_12float_e5m2_tENS5_IJlSB_lEEESK_SL_NS4_8TiledMMAINS4_8MMA_AtomIJNS4_4SM904GMMA31MMA_64x128x32_F32E5M2E5M2_SS_TNILNSP_7ScaleInE1ELSR_1EEEEEENS4_6LayoutINS5_IJSC_SB_SB_EEENS5_IJSB_NSA_ILi0EEESW_EEEEENS5_IJNS4_10UnderscoreESZ_SZ_EEEEENS4_23SM90_TMA_LOAD_MULTICASTENS4_14ComposedLayoutINS4_7SwizzleILi2ELi4ELi3EEENS4_18smem_ptr_flag_bitsILi8EEENSU_INS5_IJNSA_ILi8EEESI_EEENS5_IJSI_SB_EEEEEEEvNS4_8identityENS4_13SM90_TMA_LOADES1C_vS1D_EENS_8epilogue10collective6detail29Sm90TmaWarpSpecializedAdapterINS1H_15DefaultEpilogueISK_SL_SL_NS1G_6thread17LinearCombinationISK_Li1EffLNS1L_9ScaleType4KindE0ELNS_15FloatRoundStyleE2ESK_EENS1_15EpilogueDefaultEEEEEvvEEEEvNT_6ParamsE --------------------------
	.section	.nv.constant0._ZN7cutlass13device_kernelINS_4gemm6kernel13GemmUniversalIN4cute5tupleIJiiiiEEENS1_10collective13CollectiveMmaINS1_37MainloopSm90TmaGmmaWarpSpecializedFP8ILi4ENS5_IJNS4_1CILi1EEENSA_ILi2EEESB_EEENS1_35KernelTmaWarpSpecializedCooperativeEEENS5_IJNSA_ILi256EEENSA_ILi128EEENSA_ILi64EEEEEENS_12float_e5m2_tENS5_IJlSB_lEEESK_SL_NS4_8TiledMMAINS4_8MMA_AtomIJNS4_4SM904GMMA31MMA_64x128x32_F32E5M2E5M2_SS_TNILNSP_7ScaleInE1ELSR_1EEEEEENS4_6LayoutINS5_IJSC_SB_SB_EEENS5_IJSB_NSA_ILi0EEESW_EEEEENS5_IJNS4_10UnderscoreESZ_SZ_EEEEENS4_23SM90_TMA_LOAD_MULTICASTENS4_14ComposedLayoutINS4_7SwizzleILi2ELi4ELi3EEENS4_18smem_ptr_flag_bitsILi8EEENSU_INS5_IJNSA_ILi8EEESI_EEENS5_IJSI_SB_EEEEEEEvNS4_8identityENS4_13SM90_TMA_LOADES1C_vS1D_EENS_8epilogue10collective6detail29Sm90TmaWarpSpecializedAdapterINS1H_15DefaultEpilogueISK_SL_SL_NS1G_6thread17LinearCombinationISK_Li1EffLNS1L_9ScaleType4KindE0ELNS_15FloatRoundStyleE2ESK_EENS1_15EpilogueDefaultEEEEEvvEEEEvNT_6ParamsE,"a",@progbits
	.sectionflags	@""
	.align	4
.nv.constant0._ZN7cutlass13device_kernelINS_4gemm6kernel13GemmUniversalIN4cute5tupleIJiiiiEEENS1_10collective13CollectiveMmaINS1_37MainloopSm90TmaGmmaWarpSpecializedFP8ILi4ENS5_IJNS4_1CILi1EEENSA_ILi2EEESB_EEENS1_35KernelTmaWarpSpecializedCooperativeEEENS5_IJNSA_ILi256EEENSA_ILi128EEENSA_ILi64EEEEEENS_12float_e5m2_tENS5_IJlSB_lEEESK_SL_NS4_8TiledMMAINS4_8MMA_AtomIJNS4_4SM904GMMA31MMA_64x128x32_F32E5M2E5M2_SS_TNILNSP_7ScaleInE1ELSR_1EEEEEENS4_6LayoutINS5_IJSC_SB_SB_EEENS5_IJSB_NSA_ILi0EEESW_EEEEENS5_IJNS4_10UnderscoreESZ_SZ_EEEEENS4_23SM90_TMA_LOAD_MULTICASTENS4_14ComposedLayoutINS4_7SwizzleILi2ELi4ELi3EEENS4_18smem_ptr_flag_bitsILi8EEENSU_INS5_IJNSA_ILi8EEESI_EEENS5_IJSI_SB_EEEEEEEvNS4_8identityENS4_13SM90_TMA_LOADES1C_vS1D_EENS_8epilogue10collective6detail29Sm90TmaWarpSpecializedAdapterINS1H_15DefaultEpilogueISK_SL_SL_NS1G_6thread17LinearCombinationISK_Li1EffLNS1L_9ScaleType4KindE0ELNS_15FloatRoundStyleE2ESK_EENS1_15EpilogueDefaultEEEEEvvEEEEvNT_6ParamsE:
	.zero		1664


//--------------------- SYMBOLS --------------------------

	.type		.nv.reservedSmem.offset0,@object
	.size		.nv.reservedSmem.offset0,0x4
